//
// Generated by NVIDIA NVVM Compiler
//
// Compiler Build ID: CL-36424714
// Cuda compilation tools, release 13.0, V13.0.88
// Based on NVVM 20.0.0
//

.version 9.0
.target sm_100
.address_size 64

	// .globl	_Z9countXMASPciiPi

.visible .entry _Z9countXMASPciiPi(
	.param .u64 .ptr .align 1 _Z9countXMASPciiPi_param_0,
	.param .u32 _Z9countXMASPciiPi_param_1,
	.param .u32 _Z9countXMASPciiPi_param_2,
	.param .u64 .ptr .align 1 _Z9countXMASPciiPi_param_3
)
{
	.reg .pred 	%p<143>;
	.reg .b16 	%rs<96>;
	.reg .b32 	%r<92>;
	.reg .b64 	%rd<47>;

	ld.param.u64 	%rd6, [_Z9countXMASPciiPi_param_0];
	ld.param.u32 	%r24, [_Z9countXMASPciiPi_param_1];
	ld.param.u32 	%r25, [_Z9countXMASPciiPi_param_2];
	ld.param.u64 	%rd7, [_Z9countXMASPciiPi_param_3];
	cvta.to.global.u64 	%rd1, %rd7;
	cvta.to.global.u64 	%rd2, %rd6;
	mov.u32 	%r26, %ctaid.x;
	mov.u32 	%r27, %ntid.x;
	mov.u32 	%r28, %tid.x;
	mad.lo.s32 	%r1, %r26, %r27, %r28;
	mul.lo.s32 	%r29, %r25, %r24;
	setp.ge.s32 	%p1, %r1, %r29;
	@%p1 bra 	$L__BB0_66;
	div.s32 	%r2, %r1, %r25;
	mul.lo.s32 	%r30, %r2, %r25;
	sub.s32 	%r3, %r1, %r30;
	setp.ge.s32 	%p2, %r2, %r24;
	or.b32  	%r4, %r3, %r25;
	or.b32  	%r31, %r4, %r2;
	shr.u32 	%r32, %r31, 31;
	and.b32  	%r33, %r32, 1;
	setp.eq.b32 	%p3, %r33, 1;
	or.pred  	%p4, %p3, %p2;
	@%p4 bra 	$L__BB0_66;
	add.s32 	%r34, %r30, %r3;
	cvt.s64.s32 	%rd8, %r34;
	add.s64 	%rd3, %rd2, %rd8;
	ld.global.u8 	%rs90, [%rd3];
	setp.ne.s16 	%p5, %rs90, 88;
	@%p5 bra 	$L__BB0_10;
	setp.lt.s32 	%p6, %r2, 1;
	setp.gt.s32 	%p7, %r2, %r24;
	or.pred  	%p8, %p6, %p7;
	shr.u32 	%r35, %r4, 31;
	and.b32  	%r36, %r35, 1;
	setp.eq.b32 	%p9, %r36, 1;
	or.pred  	%p10, %p8, %p9;
	mov.b16 	%rs90, 88;
	@%p10 bra 	$L__BB0_10;
	sub.s32 	%r6, %r30, %r25;
	add.s32 	%r37, %r6, %r3;
	cvt.s64.s32 	%rd9, %r37;
	add.s64 	%rd10, %rd2, %rd9;
	ld.global.u8 	%rs18, [%rd10];
	setp.ne.s16 	%p11, %rs18, 77;
	@%p11 bra 	$L__BB0_10;
	add.s32 	%r38, %r2, -2;
	setp.lt.u32 	%p12, %r2, 2;
	setp.ge.s32 	%p13, %r38, %r24;
	or.pred  	%p14, %p12, %p13;
	@%p14 bra 	$L__BB0_10;
	sub.s32 	%r7, %r6, %r25;
	add.s32 	%r39, %r7, %r3;
	cvt.s64.s32 	%rd11, %r39;
	add.s64 	%rd12, %rd2, %rd11;
	ld.global.u8 	%rs21, [%rd12];
	setp.ne.s16 	%p15, %rs21, 65;
	@%p15 bra 	$L__BB0_10;
	add.s32 	%r40, %r2, -3;
	setp.lt.u32 	%p16, %r2, 3;
	setp.ge.s32 	%p17, %r40, %r24;
	or.pred  	%p18, %p16, %p17;
	@%p18 bra 	$L__BB0_10;
	sub.s32 	%r41, %r7, %r25;
	add.s32 	%r42, %r41, %r3;
	cvt.s64.s32 	%rd13, %r42;
	add.s64 	%rd14, %rd2, %rd13;
	ld.global.u8 	%rs24, [%rd14];
	setp.ne.s16 	%p19, %rs24, 83;
	@%p19 bra 	$L__BB0_10;
	atom.global.add.u32 	%r43, [%rd1], 1;
	ld.global.u8 	%rs90, [%rd3];
$L__BB0_10:
	and.b16  	%rs25, %rs90, 255;
	setp.ne.s16 	%p20, %rs25, 88;
	@%p20 bra 	$L__BB0_18;
	add.s32 	%r44, %r3, 1;
	setp.lt.s32 	%p21, %r2, 1;
	setp.gt.s32 	%p22, %r2, %r24;
	or.pred  	%p23, %p21, %p22;
	setp.lt.s32 	%p24, %r3, -1;
	setp.ge.s32 	%p25, %r44, %r25;
	or.pred  	%p26, %p24, %p25;
	or.pred  	%p27, %p23, %p26;
	mov.b16 	%rs90, 88;
	@%p27 bra 	$L__BB0_18;
	sub.s32 	%r8, %r30, %r25;
	cvt.s64.s32 	%rd15, %r8;
	cvt.s64.s32 	%rd16, %r3;
	add.s64 	%rd17, %rd15, %rd16;
	add.s64 	%rd18, %rd2, %rd17;
	ld.global.u8 	%rs28, [%rd18+1];
	setp.ne.s16 	%p28, %rs28, 77;
	@%p28 bra 	$L__BB0_18;
	add.s32 	%r45, %r2, -2;
	add.s32 	%r9, %r3, 2;
	setp.lt.u32 	%p29, %r2, 2;
	setp.ge.s32 	%p30, %r45, %r24;
	setp.ge.s32 	%p31, %r9, %r25;
	or.pred  	%p32, %p30, %p31;
	or.pred  	%p33, %p32, %p29;
	@%p33 bra 	$L__BB0_18;
	sub.s32 	%r10, %r8, %r25;
	add.s32 	%r46, %r10, %r9;
	cvt.u64.u32 	%rd19, %r46;
	add.s64 	%rd20, %rd2, %rd19;
	ld.global.u8 	%rs31, [%rd20];
	setp.ne.s16 	%p34, %rs31, 65;
	@%p34 bra 	$L__BB0_18;
	add.s32 	%r47, %r2, -3;
	add.s32 	%r11, %r3, 3;
	setp.lt.u32 	%p35, %r2, 3;
	setp.ge.s32 	%p36, %r47, %r24;
	or.pred  	%p37, %p35, %p36;
	setp.ge.u32 	%p38, %r11, %r25;
	or.pred  	%p39, %p37, %p38;
	@%p39 bra 	$L__BB0_18;
	sub.s32 	%r48, %r10, %r25;
	add.s32 	%r49, %r48, %r11;
	cvt.u64.u32 	%rd21, %r49;
	add.s64 	%rd22, %rd2, %rd21;
	ld.global.u8 	%rs34, [%rd22];
	setp.ne.s16 	%p40, %rs34, 83;
	@%p40 bra 	$L__BB0_18;
	atom.global.add.u32 	%r50, [%rd1], 1;
	ld.global.u8 	%rs90, [%rd3];
$L__BB0_18:
	and.b16  	%rs35, %rs90, 255;
	setp.ne.s16 	%p41, %rs35, 88;
	@%p41 bra 	$L__BB0_26;
	add.s32 	%r51, %r3, 1;
	setp.lt.s32 	%p42, %r2, 0;
	setp.lt.s32 	%p43, %r3, -1;
	setp.ge.s32 	%p44, %r51, %r25;
	or.pred  	%p45, %p43, %p42;
	or.pred  	%p46, %p45, %p44;
	mov.b16 	%rs90, 88;
	@%p46 bra 	$L__BB0_26;
	ld.global.u8 	%rs38, [%rd3+1];
	setp.ne.s16 	%p47, %rs38, 77;
	@%p47 bra 	$L__BB0_26;
	add.s32 	%r52, %r3, 2;
	setp.ge.s32 	%p48, %r52, %r25;
	@%p48 bra 	$L__BB0_26;
	ld.global.u8 	%rs41, [%rd3+2];
	setp.ne.s16 	%p49, %rs41, 65;
	@%p49 bra 	$L__BB0_26;
	add.s32 	%r53, %r3, 3;
	setp.ge.u32 	%p50, %r53, %r25;
	@%p50 bra 	$L__BB0_26;
	ld.global.u8 	%rs44, [%rd3+3];
	setp.ne.s16 	%p51, %rs44, 83;
	@%p51 bra 	$L__BB0_26;
	atom.global.add.u32 	%r54, [%rd1], 1;
	ld.global.u8 	%rs90, [%rd3];
$L__BB0_26:
	and.b16  	%rs45, %rs90, 255;
	setp.ne.s16 	%p52, %rs45, 88;
	@%p52 bra 	$L__BB0_34;
	add.s32 	%r55, %r2, 1;
	add.s32 	%r56, %r3, 1;
	setp.lt.s32 	%p53, %r2, -1;
	setp.ge.s32 	%p54, %r55, %r24;
	or.pred  	%p55, %p53, %p54;
	setp.lt.s32 	%p56, %r3, -1;
	setp.ge.s32 	%p57, %r56, %r25;
	or.pred  	%p58, %p56, %p57;
	or.pred  	%p59, %p55, %p58;
	mov.b16 	%rs90, 88;
	@%p59 bra 	$L__BB0_34;
	add.s32 	%r12, %r30, %r25;
	cvt.s64.s32 	%rd23, %r12;
	cvt.s64.s32 	%rd24, %r3;
	add.s64 	%rd25, %rd23, %rd24;
	add.s64 	%rd26, %rd2, %rd25;
	ld.global.u8 	%rs48, [%rd26+1];
	setp.ne.s16 	%p60, %rs48, 77;
	@%p60 bra 	$L__BB0_34;
	add.s32 	%r57, %r2, 2;
	add.s32 	%r13, %r3, 2;
	setp.ge.s32 	%p61, %r57, %r24;
	setp.ge.s32 	%p62, %r13, %r25;
	or.pred  	%p63, %p61, %p62;
	@%p63 bra 	$L__BB0_34;
	add.s32 	%r14, %r12, %r25;
	add.s32 	%r58, %r14, %r13;
	cvt.u64.u32 	%rd27, %r58;
	add.s64 	%rd28, %rd2, %rd27;
	ld.global.u8 	%rs51, [%rd28];
	setp.ne.s16 	%p64, %rs51, 65;
	@%p64 bra 	$L__BB0_34;
	add.s32 	%r59, %r2, 3;
	add.s32 	%r15, %r3, 3;
	setp.ge.u32 	%p65, %r59, %r24;
	setp.ge.u32 	%p66, %r15, %r25;
	or.pred  	%p67, %p65, %p66;
	@%p67 bra 	$L__BB0_34;
	add.s32 	%r60, %r14, %r25;
	add.s32 	%r61, %r60, %r15;
	cvt.u64.u32 	%rd29, %r61;
	add.s64 	%rd30, %rd2, %rd29;
	ld.global.u8 	%rs54, [%rd30];
	setp.ne.s16 	%p68, %rs54, 83;
	@%p68 bra 	$L__BB0_34;
	atom.global.add.u32 	%r62, [%rd1], 1;
	ld.global.u8 	%rs90, [%rd3];
$L__BB0_34:
	and.b16  	%rs55, %rs90, 255;
	setp.ne.s16 	%p69, %rs55, 88;
	@%p69 bra 	$L__BB0_42;
	add.s32 	%r63, %r2, 1;
	setp.lt.s32 	%p70, %r2, -1;
	setp.ge.s32 	%p71, %r63, %r24;
	or.pred  	%p72, %p70, %p71;
	shr.u32 	%r64, %r4, 31;
	and.b32  	%r65, %r64, 1;
	setp.eq.b32 	%p73, %r65, 1;
	or.pred  	%p74, %p72, %p73;
	mov.b16 	%rs90, 88;
	@%p74 bra 	$L__BB0_42;
	cvt.s64.s32 	%rd31, %r25;
	add.s64 	%rd4, %rd3, %rd31;
	ld.global.u8 	%rs58, [%rd4];
	setp.ne.s16 	%p75, %rs58, 77;
	@%p75 bra 	$L__BB0_42;
	add.s32 	%r66, %r2, 2;
	setp.ge.s32 	%p76, %r66, %r24;
	@%p76 bra 	$L__BB0_42;
	add.s64 	%rd5, %rd4, %rd31;
	ld.global.u8 	%rs61, [%rd5];
	setp.ne.s16 	%p77, %rs61, 65;
	@%p77 bra 	$L__BB0_42;
	add.s32 	%r67, %r2, 3;
	setp.ge.u32 	%p78, %r67, %r24;
	@%p78 bra 	$L__BB0_42;
	add.s64 	%rd34, %rd5, %rd31;
	ld.global.u8 	%rs64, [%rd34];
	setp.ne.s16 	%p79, %rs64, 83;
	@%p79 bra 	$L__BB0_42;
	atom.global.add.u32 	%r68, [%rd1], 1;
	ld.global.u8 	%rs90, [%rd3];
$L__BB0_42:
	and.b16  	%rs65, %rs90, 255;
	setp.ne.s16 	%p80, %rs65, 88;
	@%p80 bra 	$L__BB0_50;
	add.s32 	%r69, %r2, 1;
	setp.lt.s32 	%p81, %r2, -1;
	setp.ge.s32 	%p82, %r69, %r24;
	or.pred  	%p83, %p81, %p82;
	setp.lt.s32 	%p84, %r3, 1;
	setp.lt.s32 	%p85, %r25, 0;
	or.pred  	%p86, %p84, %p85;
	or.pred  	%p87, %p83, %p86;
	mov.b16 	%rs90, 88;
	@%p87 bra 	$L__BB0_50;
	add.s32 	%r16, %r30, %r25;
	add.s32 	%r70, %r3, %r16;
	add.s32 	%r71, %r70, -1;
	cvt.u64.u32 	%rd35, %r71;
	add.s64 	%rd36, %rd2, %rd35;
	ld.global.u8 	%rs68, [%rd36];
	setp.ne.s16 	%p88, %rs68, 77;
	@%p88 bra 	$L__BB0_50;
	add.s32 	%r72, %r2, 2;
	add.s32 	%r17, %r3, -2;
	setp.ge.s32 	%p89, %r72, %r24;
	setp.lt.u32 	%p90, %r3, 2;
	setp.ge.s32 	%p91, %r17, %r25;
	or.pred  	%p92, %p90, %p91;
	or.pred  	%p94, %p89, %p92;
	@%p94 bra 	$L__BB0_50;
	add.s32 	%r18, %r16, %r25;
	add.s32 	%r73, %r18, %r17;
	cvt.u64.u32 	%rd37, %r73;
	add.s64 	%rd38, %rd2, %rd37;
	ld.global.u8 	%rs71, [%rd38];
	setp.ne.s16 	%p95, %rs71, 65;
	@%p95 bra 	$L__BB0_50;
	add.s32 	%r74, %r2, 3;
	add.s32 	%r19, %r3, -3;
	setp.ge.u32 	%p96, %r74, %r24;
	setp.lt.u32 	%p97, %r3, 3;
	setp.ge.s32 	%p98, %r19, %r25;
	or.pred  	%p99, %p97, %p98;
	or.pred  	%p101, %p96, %p99;
	@%p101 bra 	$L__BB0_50;
	add.s32 	%r75, %r18, %r25;
	add.s32 	%r76, %r75, %r19;
	cvt.u64.u32 	%rd39, %r76;
	add.s64 	%rd40, %rd2, %rd39;
	ld.global.u8 	%rs74, [%rd40];
	setp.ne.s16 	%p102, %rs74, 83;
	@%p102 bra 	$L__BB0_50;
	atom.global.add.u32 	%r77, [%rd1], 1;
	ld.global.u8 	%rs90, [%rd3];
$L__BB0_50:
	and.b16  	%rs75, %rs90, 255;
	setp.ne.s16 	%p103, %rs75, 88;
	@%p103 bra 	$L__BB0_58;
	setp.lt.s32 	%p104, %r3, 1;
	or.b32  	%r78, %r2, %r25;
	shr.u32 	%r79, %r78, 31;
	and.b32  	%r80, %r79, 1;
	setp.eq.b32 	%p105, %r80, 1;
	or.pred  	%p106, %p104, %p105;
	mov.b16 	%rs90, 88;
	@%p106 bra 	$L__BB0_58;
	ld.global.u8 	%rs78, [%rd3+-1];
	setp.ne.s16 	%p107, %rs78, 77;
	@%p107 bra 	$L__BB0_58;
	add.s32 	%r81, %r3, -2;
	setp.lt.u32 	%p108, %r3, 2;
	setp.ge.s32 	%p109, %r81, %r25;
	or.pred  	%p110, %p108, %p109;
	@%p110 bra 	$L__BB0_58;
	ld.global.u8 	%rs81, [%rd3+-2];
	setp.ne.s16 	%p111, %rs81, 65;
	@%p111 bra 	$L__BB0_58;
	add.s32 	%r82, %r3, -3;
	setp.lt.u32 	%p112, %r3, 3;
	setp.ge.s32 	%p113, %r82, %r25;
	or.pred  	%p114, %p112, %p113;
	@%p114 bra 	$L__BB0_58;
	ld.global.u8 	%rs84, [%rd3+-3];
	setp.ne.s16 	%p115, %rs84, 83;
	@%p115 bra 	$L__BB0_58;
	atom.global.add.u32 	%r83, [%rd1], 1;
	ld.global.u8 	%rs90, [%rd3];
$L__BB0_58:
	and.b16  	%rs85, %rs90, 255;
	setp.ne.s16 	%p116, %rs85, 88;
	@%p116 bra 	$L__BB0_66;
	setp.lt.s32 	%p117, %r2, 1;
	setp.gt.s32 	%p118, %r2, %r24;
	or.pred  	%p119, %p117, %p118;
	setp.lt.s32 	%p120, %r3, 1;
	setp.lt.s32 	%p121, %r25, 0;
	or.pred  	%p122, %p120, %p121;
	or.pred  	%p123, %p119, %p122;
	@%p123 bra 	$L__BB0_66;
	sub.s32 	%r20, %r30, %r25;
	add.s32 	%r84, %r3, %r20;
	add.s32 	%r85, %r84, -1;
	cvt.u64.u32 	%rd41, %r85;
	add.s64 	%rd42, %rd2, %rd41;
	ld.global.u8 	%rs86, [%rd42];
	setp.ne.s16 	%p124, %rs86, 77;
	@%p124 bra 	$L__BB0_66;
	add.s32 	%r86, %r2, -2;
	add.s32 	%r21, %r3, -2;
	setp.lt.u32 	%p125, %r2, 2;
	setp.ge.s32 	%p126, %r86, %r24;
	or.pred  	%p127, %p125, %p126;
	setp.lt.u32 	%p128, %r3, 2;
	setp.ge.s32 	%p129, %r21, %r25;
	or.pred  	%p130, %p128, %p129;
	or.pred  	%p132, %p127, %p130;
	@%p132 bra 	$L__BB0_66;
	sub.s32 	%r22, %r20, %r25;
	add.s32 	%r87, %r22, %r21;
	cvt.u64.u32 	%rd43, %r87;
	add.s64 	%rd44, %rd2, %rd43;
	ld.global.u8 	%rs87, [%rd44];
	setp.ne.s16 	%p133, %rs87, 65;
	@%p133 bra 	$L__BB0_66;
	add.s32 	%r88, %r2, -3;
	add.s32 	%r23, %r3, -3;
	setp.lt.u32 	%p134, %r2, 3;
	setp.ge.s32 	%p135, %r88, %r24;
	or.pred  	%p136, %p134, %p135;
	setp.lt.u32 	%p137, %r3, 3;
	setp.ge.s32 	%p138, %r23, %r25;
	or.pred  	%p139, %p137, %p138;
	or.pred  	%p141, %p136, %p139;
	@%p141 bra 	$L__BB0_66;
	sub.s32 	%r89, %r22, %r25;
	add.s32 	%r90, %r89, %r23;
	cvt.u64.u32 	%rd45, %r90;
	add.s64 	%rd46, %rd2, %rd45;
	ld.global.u8 	%rs88, [%rd46];
	setp.ne.s16 	%p142, %rs88, 83;
	@%p142 bra 	$L__BB0_66;
	atom.global.add.u32 	%r91, [%rd1], 1;
$L__BB0_66:
	ret;

}
	// .globl	_Z11countXMAS_XPciiPi
.visible .entry _Z11countXMAS_XPciiPi(
	.param .u64 .ptr .align 1 _Z11countXMAS_XPciiPi_param_0,
	.param .u32 _Z11countXMAS_XPciiPi_param_1,
	.param .u32 _Z11countXMAS_XPciiPi_param_2,
	.param .u64 .ptr .align 1 _Z11countXMAS_XPciiPi_param_3
)
{
	.reg .pred 	%p<25>;
	.reg .b16 	%rs<19>;
	.reg .b32 	%r<32>;
	.reg .b64 	%rd<16>;

	ld.param.u64 	%rd1, [_Z11countXMAS_XPciiPi_param_0];
	ld.param.u32 	%r6, [_Z11countXMAS_XPciiPi_param_1];
	ld.param.u32 	%r5, [_Z11countXMAS_XPciiPi_param_2];
	ld.param.u64 	%rd2, [_Z11countXMAS_XPciiPi_param_3];
	mov.u32 	%r7, %ctaid.x;
	mov.u32 	%r8, %ntid.x;
	mov.u32 	%r9, %tid.x;
	mad.lo.s32 	%r1, %r7, %r8, %r9;
	add.s32 	%r10, %r6, -2;
	add.s32 	%r2, %r5, -2;
	mul.lo.s32 	%r11, %r2, %r10;
	setp.ge.s32 	%p1, %r1, %r11;
	@%p1 bra 	$L__BB1_9;
	cvta.to.global.u64 	%rd3, %rd1;
	div.s32 	%r13, %r1, %r2;
	mul.lo.s32 	%r14, %r13, %r2;
	sub.s32 	%r15, %r1, %r14;
	mul.lo.s32 	%r16, %r13, %r5;
	add.s32 	%r17, %r16, %r15;
	cvt.s64.s32 	%rd4, %r17;
	add.s64 	%rd5, %rd3, %rd4;
	ld.global.u8 	%rs1, [%rd5];
	add.s32 	%r18, %r16, %r5;
	cvt.s64.s32 	%rd6, %r18;
	cvt.s64.s32 	%rd7, %r15;
	add.s64 	%rd8, %rd7, %rd6;
	add.s64 	%rd9, %rd3, %rd8;
	ld.global.u8 	%rs6, [%rd9+1];
	add.s32 	%r19, %r18, %r5;
	cvt.s64.s32 	%rd10, %r19;
	add.s64 	%rd11, %rd10, %rd7;
	add.s64 	%rd12, %rd3, %rd11;
	ld.global.u8 	%rs8, [%rd12+2];
	ld.global.u8 	%rs4, [%rd5+2];
	add.s32 	%r20, %r19, %r15;
	cvt.s64.s32 	%rd13, %r20;
	add.s64 	%rd14, %rd3, %rd13;
	ld.global.u8 	%rs5, [%rd14];
	setp.eq.s16 	%p2, %rs1, 77;
	setp.eq.s16 	%p3, %rs6, 65;
	and.pred  	%p4, %p2, %p3;
	setp.eq.s16 	%p5, %rs8, 83;
	and.pred  	%p6, %p4, %p5;
	mov.b32 	%r30, 0;
	@%p6 bra 	$L__BB1_4;
	setp.eq.s16 	%p7, %rs6, 65;
	setp.eq.s16 	%p8, %rs1, 83;
	and.pred  	%p9, %p8, %p7;
	setp.eq.s16 	%p10, %rs8, 77;
	and.pred  	%p11, %p9, %p10;
	@%p11 bra 	$L__BB1_4;
	mov.b32 	%r30, 2;
$L__BB1_4:
	setp.eq.s16 	%p12, %rs6, 65;
	setp.eq.s16 	%p13, %rs4, 77;
	and.pred  	%p14, %p13, %p12;
	setp.eq.s16 	%p15, %rs5, 83;
	and.pred  	%p16, %p14, %p15;
	mov.b32 	%r31, 0;
	@%p16 bra 	$L__BB1_7;
	setp.eq.s16 	%p17, %rs6, 65;
	setp.eq.s16 	%p18, %rs4, 83;
	and.pred  	%p19, %p18, %p17;
	setp.eq.s16 	%p20, %rs5, 77;
	and.pred  	%p21, %p19, %p20;
	@%p21 bra 	$L__BB1_7;
	mov.b32 	%r31, 2;
$L__BB1_7:
	setp.ne.s16 	%p22, %rs6, 65;
	or.b32  	%r26, %r31, %r30;
	shr.u32 	%r27, %r26, 1;
	and.b32  	%r28, %r27, 1;
	setp.eq.b32 	%p23, %r28, 1;
	or.pred  	%p24, %p23, %p22;
	@%p24 bra 	$L__BB1_9;
	cvta.to.global.u64 	%rd15, %rd2;
	atom.global.add.u32 	%r29, [%rd15], 1;
$L__BB1_9:
	ret;

}


// ===== COMPILED SASS (sm_100) =====

	.target	sm_100

	.elftype	@"ET_EXEC"


//--------------------- .note.nv.tkinfo           --------------------------
	.section	.note.nv.tkinfo,"",@"SHT_NOTE"
	.sectionflags	@"SHF_NOTE_NV_TKINFO"
	.tkinfo
        /*0018*/ 	.word	0x00000002
        /*0030*/ 	.string	""
        /*0030*/ 	.string	"ptxas"
        /*0030*/ 	.string	"Cuda compilation tools, release 13.0, V13.0.88"
        /*0030*/ 	.string	"Build cuda_13.0.r13.0/compiler.36424714_0"
        /*0030*/ 	.string	"-arch sm_100 -m 64 "



//--------------------- .note.nv.cuinfo           --------------------------
	.section	.note.nv.cuinfo,"",@"SHT_NOTE"
	.sectionflags	@"SHF_NOTE_NV_CUINFO"
        /*0018*/ 	.short	0x0002
        /*001a*/ 	.short	0x0064
        /*001c*/ 	.short	0x0082
	.zero		2


//--------------------- .nv.info                  --------------------------
	.section	.nv.info,"",@"SHT_CUDA_INFO"
	.align	4


	//----- nvinfo : EIATTR_REGCOUNT
	.align		4
        /*0000*/ 	.byte	0x04, 0x2f
        /*0002*/ 	.short	(.L_1 - .L_0)
	.align		4
.L_0:
        /*0004*/ 	.word	index@(_Z9countXMASPciiPi)
        /*0008*/ 	.word	0x00000012


	//----- nvinfo : EIATTR_FRAME_SIZE
	.align		4
.L_1:
        /*000c*/ 	.byte	0x04, 0x11
        /*000e*/ 	.short	(.L_3 - .L_2)
	.align		4
.L_2:
        /*0010*/ 	.word	index@(_Z9countXMASPciiPi)
        /*0014*/ 	.word	0x00000000


	//----- nvinfo : EIATTR_REGCOUNT
	.align		4
.L_3:
        /*0018*/ 	.byte	0x04, 0x2f
        /*001a*/ 	.short	(.L_5 - .L_4)
	.align		4
.L_4:
        /*001c*/ 	.word	index@(_Z11countXMAS_XPciiPi)
        /*0020*/ 	.word	0x0000000e


	//----- nvinfo : EIATTR_FRAME_SIZE
	.align		4
.L_5:
        /*0024*/ 	.byte	0x04, 0x11
        /*0026*/ 	.short	(.L_7 - .L_6)
	.align		4
.L_6:
        /*0028*/ 	.word	index@(_Z11countXMAS_XPciiPi)
        /*002c*/ 	.word	0x00000000


	//----- nvinfo : EIATTR_MIN_STACK_SIZE
	.align		4
.L_7:
        /*0030*/ 	.byte	0x04, 0x12
        /*0032*/ 	.short	(.L_9 - .L_8)
	.align		4
.L_8:
        /*0034*/ 	.word	index@(_Z11countXMAS_XPciiPi)
        /*0038*/ 	.word	0x00000000


	//----- nvinfo : EIATTR_MIN_STACK_SIZE
	.align		4
.L_9:
        /*003c*/ 	.byte	0x04, 0x12
        /*003e*/ 	.short	(.L_11 - .L_10)
	.align		4
.L_10:
        /*0040*/ 	.word	index@(_Z9countXMASPciiPi)
        /*0044*/ 	.word	0x00000000
.L_11:


//--------------------- .nv.compat                --------------------------
	.section	.nv.compat,"",@"SHT_CUDA_COMPAT_INFO"
	.align	4
        /*0000*/ 	.byte	0x02, 0x09, 0x00, 0x00, 0x02, 0x02, 0x01, 0x00, 0x02, 0x05, 0x05, 0x00, 0x03, 0x07, 0x01, 0x01
        /*0010*/ 	.byte	0x02, 0x03, 0x00, 0x00, 0x02, 0x06, 0x01, 0x00, 0x04, 0x0b, 0x08, 0x00, 0x09, 0x00, 0x00, 0x00
        /*0020*/ 	.byte	0x00, 0x00, 0x00, 0x00


//--------------------- .nv.info._Z11countXMAS_XPciiPi --------------------------
	.section	.nv.info._Z11countXMAS_XPciiPi,"",@"SHT_CUDA_INFO"
	.sectionflags	@""
	.align	4


	//----- nvinfo : EIATTR_CUDA_API_VERSION
	.align		4
        /*0000*/ 	.byte	0x04, 0x37
        /*0002*/ 	.short	(.L_13 - .L_12)
.L_12:
        /*0004*/ 	.word	0x00000082


	//----- nvinfo : EIATTR_KPARAM_INFO
	.align		4
.L_13:
        /*0008*/ 	.byte	0x04, 0x17
        /*000a*/ 	.short	(.L_15 - .L_14)
.L_14:
        /*000c*/ 	.word	0x00000000
        /*0010*/ 	.short	0x0003
        /*0012*/ 	.short	0x0010
        /*0014*/ 	.byte	0x00, 0xf5, 0x21, 0x00


	//----- nvinfo : EIATTR_KPARAM_INFO
	.align		4
.L_15:
        /*0018*/ 	.byte	0x04, 0x17
        /*001a*/ 	.short	(.L_17 - .L_16)
.L_16:
        /*001c*/ 	.word	0x00000000
        /*0020*/ 	.short	0x0002
        /*0022*/ 	.short	0x000c
        /*0024*/ 	.byte	0x00, 0xf0, 0x11, 0x00


	//----- nvinfo : EIATTR_KPARAM_INFO
	.align		4
.L_17:
        /*0028*/ 	.byte	0x04, 0x17
        /*002a*/ 	.short	(.L_19 - .L_18)
.L_18:
        /*002c*/ 	.word	0x00000000
        /*0030*/ 	.short	0x0001
        /*0032*/ 	.short	0x0008
        /*0034*/ 	.byte	0x00, 0xf0, 0x11, 0x00


	//----- nvinfo : EIATTR_KPARAM_INFO
	.align		4
.L_19:
        /*0038*/ 	.byte	0x04, 0x17
        /*003a*/ 	.short	(.L_21 - .L_20)
.L_20:
        /*003c*/ 	.word	0x00000000
        /*0040*/ 	.short	0x0000
        /*0042*/ 	.short	0x0000
        /*0044*/ 	.byte	0x00, 0xf5, 0x21, 0x00


	//----- nvinfo : EIATTR_SPARSE_MMA_MASK
	.align		4
.L_21:
        /*0048*/ 	.byte	0x03, 0x50
        /*004a*/ 	.short	0x0000


	//----- nvinfo : EIATTR_MAXREG_COUNT
	.align		4
        /*004c*/ 	.byte	0x03, 0x1b
        /*004e*/ 	.short	0x00ff


	//----- nvinfo : EIATTR_MERCURY_ISA_VERSION
	.align		4
        /*0050*/ 	.byte	0x03, 0x5f
        /*0052*/ 	.short	0x0101


	//----- nvinfo : EIATTR_INT_WARP_WIDE_INSTR_OFFSETS
	.align		4
        /*0054*/ 	.byte	0x04, 0x31
        /*0056*/ 	.short	(.L_23 - .L_22)


	//   ....[0]....
.L_22:
        /*0058*/ 	.word	0x00000530


	//----- nvinfo : EIATTR_VRC_CTA_INIT_COUNT
	.align		4
.L_23:
        /*005c*/ 	.byte	0x02, 0x4a
	.zero		1
	.zero		1


	//----- nvinfo : EIATTR_EXIT_INSTR_OFFSETS
	.align		4
        /*0060*/ 	.byte	0x04, 0x1c
        /*0062*/ 	.short	(.L_25 - .L_24)


	//   ....[0]....
.L_24:
        /*0064*/ 	.word	0x000000a0


	//   ....[1]....
        /*0068*/ 	.word	0x00000500


	//   ....[2]....
        /*006c*/ 	.word	0x00000580


	//----- nvinfo : EIATTR_CBANK_PARAM_SIZE
	.align		4
.L_25:
        /*0070*/ 	.byte	0x03, 0x19
        /*0072*/ 	.short	0x0018


	//----- nvinfo : EIATTR_PARAM_CBANK
	.align		4
        /*0074*/ 	.byte	0x04, 0x0a
        /*0076*/ 	.short	(.L_27 - .L_26)
	.align		4
.L_26:
        /*0078*/ 	.word	index@(.nv.constant0._Z11countXMAS_XPciiPi)
        /*007c*/ 	.short	0x0380
        /*007e*/ 	.short	0x0018


	//----- nvinfo : EIATTR_SW_WAR
	.align		4
.L_27:
        /*0080*/ 	.byte	0x04, 0x36
        /*0082*/ 	.short	(.L_29 - .L_28)
.L_28:
        /*0084*/ 	.word	0x00000008
.L_29:


//--------------------- .nv.info._Z9countXMASPciiPi --------------------------
	.section	.nv.info._Z9countXMASPciiPi,"",@"SHT_CUDA_INFO"
	.sectionflags	@""
	.align	4


	//----- nvinfo : EIATTR_CUDA_API_VERSION
	.align		4
        /*0000*/ 	.byte	0x04, 0x37
        /*0002*/ 	.short	(.L_31 - .L_30)
.L_30:
        /*0004*/ 	.word	0x00000082


	//----- nvinfo : EIATTR_KPARAM_INFO
	.align		4
.L_31:
        /*0008*/ 	.byte	0x04, 0x17
        /*000a*/ 	.short	(.L_33 - .L_32)
.L_32:
        /*000c*/ 	.word	0x00000000
        /*0010*/ 	.short	0x0003
        /*0012*/ 	.short	0x0010
        /*0014*/ 	.byte	0x00, 0xf5, 0x21, 0x00


	//----- nvinfo : EIATTR_KPARAM_INFO
	.align		4
.L_33:
        /*0018*/ 	.byte	0x04, 0x17
        /*001a*/ 	.short	(.L_35 - .L_34)
.L_34:
        /*001c*/ 	.word	0x00000000
        /*0020*/ 	.short	0x0002
        /*0022*/ 	.short	0x000c
        /*0024*/ 	.byte	0x00, 0xf0, 0x11, 0x00


	//----- nvinfo : EIATTR_KPARAM_INFO
	.align		4
.L_35:
        /*0028*/ 	.byte	0x04, 0x17
        /*002a*/ 	.short	(.L_37 - .L_36)
.L_36:
        /*002c*/ 	.word	0x00000000
        /*0030*/ 	.short	0x0001
        /*0032*/ 	.short	0x0008
        /*0034*/ 	.byte	0x00, 0xf0, 0x11, 0x00


	//----- nvinfo : EIATTR_KPARAM_INFO
	.align		4
.L_37:
        /*0038*/ 	.byte	0x04, 0x17
        /*003a*/ 	.short	(.L_39 - .L_38)
.L_38:
        /*003c*/ 	.word	0x00000000
        /*0040*/ 	.short	0x0000
        /*0042*/ 	.short	0x0000
        /*0044*/ 	.byte	0x00, 0xf5, 0x21, 0x00


	//----- nvinfo : EIATTR_SPARSE_MMA_MASK
	.align		4
.L_39:
        /*0048*/ 	.byte	0x03, 0x50
        /*004a*/ 	.short	0x0000


	//----- nvinfo : EIATTR_MAXREG_COUNT
	.align		4
        /*004c*/ 	.byte	0x03, 0x1b
        /*004e*/ 	.short	0x00ff


	//----- nvinfo : EIATTR_MERCURY_ISA_VERSION
	.align		4
        /*0050*/ 	.byte	0x03, 0x5f
        /*0052*/ 	.short	0x0101


	//----- nvinfo : EIATTR_INT_WARP_WIDE_INSTR_OFFSETS
	.align		4
        /*0054*/ 	.byte	0x04, 0x31
        /*0056*/ 	.short	(.L_41 - .L_40)


	//   ....[0]....
.L_40:
        /*0058*/ 	.word	0x00000520


	//   ....[1]....
        /*005c*/ 	.word	0x00000880


	//   ....[2]....
        /*0060*/ 	.word	0x00000a80


	//   ....[3]....
        /*0064*/ 	.word	0x00000dd0


	//   ....[4]....
        /*0068*/ 	.word	0x00001050


	//   ....[5]....
        /*006c*/ 	.word	0x000013a0


	//   ....[6]....
        /*0070*/ 	.word	0x000015c0


	//   ....[7]....
        /*0074*/ 	.word	0x00001920


	//----- nvinfo : EIATTR_VRC_CTA_INIT_COUNT
	.align		4
.L_41:
        /*0078*/ 	.byte	0x02, 0x4a
	.zero		1
	.zero		1


	//----- nvinfo : EIATTR_EXIT_INSTR_OFFSETS
	.align		4
        /*007c*/ 	.byte	0x04, 0x1c
        /*007e*/ 	.short	(.L_43 - .L_42)


	//   ....[0]....
.L_42:
        /*0080*/ 	.word	0x00000080


	//   ....[1]....
        /*0084*/ 	.word	0x00000270


	//   ....[2]....
        /*0088*/ 	.word	0x00001650


	//   ....[3]....
        /*008c*/ 	.word	0x000016b0


	//   ....[4]....
        /*0090*/ 	.word	0x00001720


	//   ....[5]....
        /*0094*/ 	.word	0x000017a0


	//   ....[6]....
        /*0098*/ 	.word	0x00001810


	//   ....[7]....
        /*009c*/ 	.word	0x00001890


	//   ....[8]....
        /*00a0*/ 	.word	0x000018f0


	//   ....[9]....
        /*00a4*/ 	.word	0x00001970


	//----- nvinfo : EIATTR_CRS_STACK_SIZE
	.align		4
.L_43:
        /*00a8*/ 	.byte	0x04, 0x1e
        /*00aa*/ 	.short	(.L_45 - .L_44)
.L_44:
        /*00ac*/ 	.word	0x00000000


	//----- nvinfo : EIATTR_CBANK_PARAM_SIZE
	.align		4
.L_45:
        /*00b0*/ 	.byte	0x03, 0x19
        /*00b2*/ 	.short	0x0018


	//----- nvinfo : EIATTR_PARAM_CBANK
	.align		4
        /*00b4*/ 	.byte	0x04, 0x0a
        /*00b6*/ 	.short	(.L_47 - .L_46)
	.align		4
.L_46:
        /*00b8*/ 	.word	index@(.nv.constant0._Z9countXMASPciiPi)
        /*00bc*/ 	.short	0x0380
        /*00be*/ 	.short	0x0018


	//----- nvinfo : EIATTR_SW_WAR
	.align		4
.L_47:
        /*00c0*/ 	.byte	0x04, 0x36
        /*00c2*/ 	.short	(.L_49 - .L_48)
.L_48:
        /*00c4*/ 	.word	0x00000008
.L_49:


//--------------------- .nv.callgraph             --------------------------
	.section	.nv.callgraph,"",@"SHT_CUDA_CALLGRAPH"
	.align	4
	.sectionentsize	8
	.align		4
        /*0000*/ 	.word	0x00000000
	.align		4
        /*0004*/ 	.word	0xffffffff
	.align		4
        /*0008*/ 	.word	0x00000000
	.align		4
        /*000c*/ 	.word	0xfffffffe
	.align		4
        /*0010*/ 	.word	0x00000000
	.align		4
        /*0014*/ 	.word	0xfffffffd
	.align		4
        /*0018*/ 	.word	0x00000000
	.align		4
        /*001c*/ 	.word	0xfffffffc


//--------------------- .text._Z11countXMAS_XPciiPi --------------------------
	.section	.text._Z11countXMAS_XPciiPi,"ax",@progbits
	.align	128
        .global         _Z11countXMAS_XPciiPi
        .type           _Z11countXMAS_XPciiPi,@function
        .size           _Z11countXMAS_XPciiPi,(.L_x_16 - _Z11countXMAS_XPciiPi)
        .other          _Z11countXMAS_XPciiPi,@"STO_CUDA_ENTRY STV_DEFAULT"
_Z11countXMAS_XPciiPi:
.text._Z11countXMAS_XPciiPi:
[----:B------:R-:W-:Y:S01]  /*0000*/  LDC R1, c[0x0][0x37c] ;  /* 0x0000df00ff017b82 */ /* 0x000fe20000000800 */
[----:B------:R-:W0:Y:S07]  /*0010*/  S2R R5, SR_TID.X ;  /* 0x0000000000057919 */ /* 0x000e2e0000002100 */
[----:B------:R-:W1:Y:S08]  /*0020*/  LDC.64 R2, c[0x0][0x388] ;  /* 0x0000e200ff027b82 */ /* 0x000e700000000a00 */
[----:B------:R-:W0:Y:S08]  /*0030*/  S2UR UR4, SR_CTAID.X ;  /* 0x00000000000479c3 */ /* 0x000e300000002500 */
[----:B------:R-:W0:Y:S01]  /*0040*/  LDC R0, c[0x0][0x360] ;  /* 0x0000d800ff007b82 */ /* 0x000e220000000800 */
[----:B-1----:R-:W-:-:S02]  /*0050*/  VIADD R2, R2, 0xfffffffe ;  /* 0xfffffffe02027836 */ /* 0x002fc40000000000 */
[----:B------:R-:W-:Y:S02]  /*0060*/  VIADD R7, R3, 0xfffffffe ;  /* 0xfffffffe03077836 */ /* 0x000fe40000000000 */
[----:B0-----:R-:W-:Y:S02]  /*0070*/  IMAD R0, R0, UR4, R5 ;  /* 0x0000000400007c24 */ /* 0x001fe4000f8e0205 */
[----:B------:R-:W-:-:S05]  /*0080*/  IMAD R5, R2, R7, RZ ;  /* 0x0000000702057224 */ /* 0x000fca00078e02ff */
[----:B------:R-:W-:-:S13]  /*0090*/  ISETP.GE.AND P0, PT, R0, R5, PT ;  /* 0x000000050000720c */ /* 0x000fda0003f06270 */
[----:B------:R-:W-:Y:S05]  /*00a0*/  @P0 EXIT ;  /* 0x000000000000094d */ /* 0x000fea0003800000 */
[-C--:B------:R-:W-:Y:S01]  /*00b0*/  IABS R9, R7.reuse ;  /* 0x0000000700097213 */ /* 0x080fe20000000000 */
[----:B------:R-:W0:Y:S01]  /*00c0*/  LDCU.64 UR6, c[0x0][0x380] ;  /* 0x00007000ff0677ac */ /* 0x000e220008000a00 */
[----:B------:R-:W-:Y:S02]  /*00d0*/  IABS R8, R0 ;  /* 0x0000000000087213 */ /* 0x000fe40000000000 */
[----:B------:R-:W1:Y:S01]  /*00e0*/  I2F.RP R2, R9 ;  /* 0x0000000900027306 */ /* 0x000e620000209400 */
[----:B------:R-:W-:Y:S01]  /*00f0*/  IABS R10, R7 ;  /* 0x00000007000a7213 */ /* 0x000fe20000000000 */
[----:B------:R-:W2:Y:S06]  /*0100*/  LDCU.64 UR4, c[0x0][0x358] ;  /* 0x00006b00ff0477ac */ /* 0x000eac0008000a00 */
[----:B-1----:R-:W1:Y:S02]  /*0110*/  MUFU.RCP R2, R2 ;  /* 0x0000000200027308 */ /* 0x002e640000001000 */
[----:B-1----:R-:W-:-:S02]  /*0120*/  VIADD R4, R2, 0xffffffe ;  /* 0x0ffffffe02047836 */ /* 0x002fc40000000000 */
[----:B------:R-:W-:-:S04]  /*0130*/  IMAD.MOV R2, RZ, RZ, -R10 ;  /* 0x000000ffff027224 */ /* 0x000fc800078e0a0a */
[----:B------:R1:W3:Y:S02]  /*0140*/  F2I.FTZ.U32.TRUNC.NTZ R5, R4 ;  /* 0x0000000400057305 */ /* 0x0002e4000021f000 */
[----:B-1----:R-:W-:Y:S02]  /*0150*/  IMAD.MOV.U32 R4, RZ, RZ, RZ ;  /* 0x000000ffff047224 */ /* 0x002fe400078e00ff */
[----:B---3--:R-:W-:-:S04]  /*0160*/  IMAD.MOV R6, RZ, RZ, -R5 ;  /* 0x000000ffff067224 */ /* 0x008fc800078e0a05 */
[----:B------:R-:W-:Y:S02]  /*0170*/  IMAD R11, R6, R9, RZ ;  /* 0x00000009060b7224 */ /* 0x000fe400078e02ff */
[----:B------:R-:W-:Y:S02]  /*0180*/  IMAD.MOV.U32 R6, RZ, RZ, R8 ;  /* 0x000000ffff067224 */ /* 0x000fe400078e0008 */
[----:B------:R-:W-:-:S06]  /*0190*/  IMAD.HI.U32 R5, R5, R11, R4 ;  /* 0x0000000b05057227 */ /* 0x000fcc00078e0004 */
[----:B------:R-:W-:-:S04]  /*01a0*/  IMAD.HI.U32 R5, R5, R6, RZ ;  /* 0x0000000605057227 */ /* 0x000fc800078e00ff */
[----:B------:R-:W-:-:S05]  /*01b0*/  IMAD R2, R5, R2, R6 ;  /* 0x0000000205027224 */ /* 0x000fca00078e0206 */
[----:B------:R-:W-:-:S13]  /*01c0*/  ISETP.GT.U32.AND P1, PT, R9, R2, PT ;  /* 0x000000020900720c */ /* 0x000fda0003f24070 */
[----:B------:R-:W-:Y:S02]  /*01d0*/  @!P1 IMAD.IADD R2, R2, 0x1, -R9 ;  /* 0x0000000102029824 */ /* 0x000fe400078e0a09 */
[----:B------:R-:W-:Y:S01]  /*01e0*/  @!P1 VIADD R5, R5, 0x1 ;  /* 0x0000000105059836 */ /* 0x000fe20000000000 */
[----:B------:R-:W-:Y:S02]  /*01f0*/  ISETP.NE.AND P1, PT, R7, RZ, PT ;  /* 0x000000ff0700720c */ /* 0x000fe40003f25270 */
[----:B------:R-:W-:Y:S02]  /*0200*/  ISETP.GE.U32.AND P0, PT, R2, R9, PT ;  /* 0x000000090200720c */ /* 0x000fe40003f06070 */
[----:B------:R-:W-:-:S04]  /*0210*/  LOP3.LUT R2, R0, R7, RZ, 0x3c, !PT ;  /* 0x0000000700027212 */ /* 0x000fc800078e3cff */
[----:B------:R-:W-:-:S07]  /*0220*/  ISETP.GE.AND P2, PT, R2, RZ, PT ;  /* 0x000000ff0200720c */ /* 0x000fce0003f46270 */
[----:B------:R-:W-:-:S06]  /*0230*/  @P0 VIADD R5, R5, 0x1 ;  /* 0x0000000105050836 */ /* 0x000fcc0000000000 */
[----:B------:R-:W-:Y:S01]  /*0240*/  @!P2 IMAD.MOV R5, RZ, RZ, -R5 ;  /* 0x000000ffff05a224 */ /* 0x000fe200078e0a05 */
[----:B------:R-:W-:-:S05]  /*0250*/  @!P1 LOP3.LUT R5, RZ, R7, RZ, 0x33, !PT ;  /* 0x00000007ff059212 */ /* 0x000fca00078e33ff */
[----:B------:R-:W-:Y:S02]  /*0260*/  IMAD.MOV R2, RZ, RZ, -R5 ;  /* 0x000000ffff027224 */ /* 0x000fe400078e0a05 */
[----:B------:R-:W-:Y:S02]  /*0270*/  IMAD R4, R5, R3, R3 ;  /* 0x0000000305047224 */ /* 0x000fe400078e0203 */
[----:B------:R-:W-:-:S03]  /*0280*/  IMAD R0, R7, R2, R0 ;  /* 0x0000000207007224 */ /* 0x000fc600078e0200 */
[----:B------:R-:W-:Y:S01]  /*0290*/  SHF.R.S32.HI R2, RZ, 0x1f, R4 ;  /* 0x0000001fff027819 */ /* 0x000fe20000011404 */
[--C-:B------:R-:W-:Y:S01]  /*02a0*/  IMAD R7, R5, R3, R0.reuse ;  /* 0x0000000305077224 */ /* 0x100fe200078e0200 */
[----:B------:R-:W-:Y:S01]  /*02b0*/  SHF.R.S32.HI R9, RZ, 0x1f, R0 ;  /* 0x0000001fff097819 */ /* 0x000fe20000011400 */
[----:B------:R-:W-:Y:S01]  /*02c0*/  IMAD.IADD R3, R4, 0x1, R3 ;  /* 0x0000000104037824 */ /* 0x000fe200078e0203 */
[----:B0-----:R-:W-:-:S03]  /*02d0*/  IADD3 R4, P0, P1, R0, UR6, R4 ;  /* 0x0000000600047c10 */ /* 0x001fc6000f91e004 */
[--C-:B------:R-:W-:Y:S01]  /*02e0*/  IMAD.IADD R10, R0, 0x1, R3.reuse ;  /* 0x00000001000a7824 */ /* 0x100fe200078e0203 */
[----:B------:R-:W-:Y:S02]  /*02f0*/  IADD3.X R5, PT, PT, R9, UR7, R2, P0, P1 ;  /* 0x0000000709057c10 */ /* 0x000fe400087e2402 */
[----:B------:R-:W-:Y:S02]  /*0300*/  IADD3 R2, P0, PT, R7, UR6, RZ ;  /* 0x0000000607027c10 */ /* 0x000fe4000ff1e0ff */
[----:B------:R-:W-:Y:S01]  /*0310*/  IADD3 R6, P1, P2, R3, UR6, R0 ;  /* 0x0000000603067c10 */ /* 0x000fe2000fa3e000 */
[----:B--2---:R-:W2:Y:S01]  /*0320*/  LDG.E.U8 R4, desc[UR4][R4.64+0x1] ;  /* 0x0000010404047981 */ /* 0x004ea2000c1e1100 */
[----:B------:R-:W-:Y:S02]  /*0330*/  SHF.R.S32.HI R0, RZ, 0x1f, R3 ;  /* 0x0000001fff007819 */ /* 0x000fe40000011403 */
[----:B------:R-:W-:Y:S02]  /*0340*/  IADD3 R8, P3, PT, R10, UR6, RZ ;  /* 0x000000060a087c10 */ /* 0x000fe4000ff7e0ff */
[----:B------:R-:W-:-:S02]  /*0350*/  LEA.HI.X.SX32 R3, R7, UR7, 0x1, P0 ;  /* 0x0000000707037c11 */ /* 0x000fc400080f0eff */
[----:B------:R-:W-:Y:S02]  /*0360*/  IADD3.X R7, PT, PT, R0, UR7, R9, P1, P2 ;  /* 0x0000000700077c10 */ /* 0x000fe40008fe4409 */
[----:B------:R-:W-:Y:S01]  /*0370*/  LEA.HI.X.SX32 R9, R10, UR7, 0x1, P3 ;  /* 0x000000070a097c11 */ /* 0x000fe200098f0eff */
[----:B------:R-:W3:Y:S04]  /*0380*/  LDG.E.U8 R0, desc[UR4][R2.64] ;  /* 0x0000000402007981 */ /* 0x000ee8000c1e1100 */
[----:B------:R0:W4:Y:S04]  /*0390*/  LDG.E.U8 R10, desc[UR4][R2.64+0x2] ;  /* 0x00000204020a7981 */ /* 0x000128000c1e1100 */
[----:B------:R-:W5:Y:S04]  /*03a0*/  LDG.E.U8 R6, desc[UR4][R6.64+0x2] ;  /* 0x0000020406067981 */ /* 0x000f68000c1e1100 */
[----:B------:R-:W5:Y:S01]  /*03b0*/  LDG.E.U8 R8, desc[UR4][R8.64] ;  /* 0x0000000408087981 */ /* 0x000f62000c1e1100 */
[----:B0-----:R-:W-:Y:S01]  /*03c0*/  IMAD.MOV.U32 R3, RZ, RZ, RZ ;  /* 0x000000ffff037224 */ /* 0x001fe200078e00ff */
[----:B--2---:R-:W-:-:S04]  /*03d0*/  ISETP.NE.AND P1, PT, R4, 0x41, PT ;  /* 0x000000410400780c */ /* 0x004fc80003f25270 */
[C---:B---3--:R-:W-:Y:S02]  /*03e0*/  ISETP.EQ.AND P2, PT, R0.reuse, 0x4d, !P1 ;  /* 0x0000004d0000780c */ /* 0x048fe40004f42270 */
[----:B------:R-:W-:Y:S02]  /*03f0*/  ISETP.EQ.AND P3, PT, R0, 0x53, !P1 ;  /* 0x000000530000780c */ /* 0x000fe40004f62270 */
[C---:B----4-:R-:W-:Y:S02]  /*0400*/  ISETP.EQ.AND P0, PT, R10.reuse, 0x4d, !P1 ;  /* 0x0000004d0a00780c */ /* 0x050fe40004f02270 */
[----:B------:R-:W-:Y:S02]  /*0410*/  ISETP.EQ.AND P1, PT, R10, 0x53, !P1 ;  /* 0x000000530a00780c */ /* 0x000fe40004f22270 */
[C---:B-----5:R-:W-:Y:S02]  /*0420*/  ISETP.EQ.AND P2, PT, R6.reuse, 0x53, P2 ;  /* 0x000000530600780c */ /* 0x060fe40001742270 */
[----:B------:R-:W-:-:S02]  /*0430*/  ISETP.EQ.AND P3, PT, R6, 0x4d, P3 ;  /* 0x0000004d0600780c */ /* 0x000fc40001f62270 */
[C---:B------:R-:W-:Y:S02]  /*0440*/  ISETP.EQ.AND P0, PT, R8.reuse, 0x53, P0 ;  /* 0x000000530800780c */ /* 0x040fe40000702270 */
[----:B------:R-:W-:Y:S02]  /*0450*/  ISETP.EQ.AND P1, PT, R8, 0x4d, P1 ;  /* 0x0000004d0800780c */ /* 0x000fe40000f22270 */
[----:B------:R-:W-:Y:S02]  /*0460*/  PLOP3.LUT P2, PT, P2, P3, PT, 0xf8, 0x8f ;  /* 0x00000000008f781c */ /* 0x000fe40001747f70 */
[----:B------:R-:W-:Y:S01]  /*0470*/  PLOP3.LUT P0, PT, P0, P1, PT, 0xf8, 0x8f ;  /* 0x00000000008f781c */ /* 0x000fe20000703f70 */
[----:B------:R-:W-:-:S10]  /*0480*/  IMAD.MOV.U32 R0, RZ, RZ, RZ ;  /* 0x000000ffff007224 */ /* 0x000fd400078e00ff */
[----:B------:R-:W-:Y:S02]  /*0490*/  @!P2 IMAD.MOV.U32 R0, RZ, RZ, 0x2 ;  /* 0x00000002ff00a424 */ /* 0x000fe400078e00ff */
[----:B------:R-:W-:-:S05]  /*04a0*/  @!P0 IMAD.MOV.U32 R3, RZ, RZ, 0x2 ;  /* 0x00000002ff038424 */ /* 0x000fca00078e00ff */
[----:B------:R-:W-:-:S04]  /*04b0*/  LOP3.LUT R0, R3, R0, RZ, 0xfc, !PT ;  /* 0x0000000003007212 */ /* 0x000fc800078efcff */
[----:B------:R-:W-:Y:S02]  /*04c0*/  SHF.R.U32.HI R0, RZ, 0x1, R0 ;  /* 0x00000001ff007819 */ /* 0x000fe40000011600 */
[----:B------:R-:W-:Y:S02]  /*04d0*/  ISETP.NE.AND P0, PT, R4, 0x41, PT ;  /* 0x000000410400780c */ /* 0x000fe40003f05270 */
[----:B------:R-:W-:-:S04]  /*04e0*/  LOP3.LUT R0, R0, 0x1, RZ, 0xc0, !PT ;  /* 0x0000000100007812 */ /* 0x000fc800078ec0ff */
[----:B------:R-:W-:-:S13]  /*04f0*/  ISETP.EQ.U32.OR P0, PT, R0, 0x1, P0 ;  /* 0x000000010000780c */ /* 0x000fda0000702470 */
[----:B------:R-:W-:Y:S05]  /*0500*/  @P0 EXIT ;  /* 0x000000000000094d */ /* 0x000fea0003800000 */
[----:B------:R-:W0:Y:S01]  /*0510*/  S2R R0, SR_LANEID ;  /* 0x0000000000007919 */ /* 0x000e220000000000 */
[----:B------:R-:W1:Y:S01]  /*0520*/  LDC.64 R2, c[0x0][0x390] ;  /* 0x0000e400ff027b82 */ /* 0x000e620000000a00 */
[----:B------:R-:W-:Y:S02]  /*0530*/  VOTEU.ANY UR6, UPT, PT ;  /* 0x0000000000067886 */ /* 0x000fe400038e0100 */
[----:B------:R-:W-:Y:S02]  /*0540*/  UFLO.U32 UR7, UR6 ;  /* 0x00000006000772bd */ /* 0x000fe400080e0000 */
[----:B------:R-:W1:Y:S04]  /*0550*/  POPC R5, UR6 ;  /* 0x0000000600057d09 */ /* 0x000e680008000000 */
[----:B0-----:R-:W-:-:S13]  /*0560*/  ISETP.EQ.U32.AND P0, PT, R0, UR7, PT ;  /* 0x0000000700007c0c */ /* 0x001fda000bf02070 */
[----:B-1----:R-:W-:Y:S01]  /*0570*/  @P0 REDG.E.ADD.STRONG.GPU desc[UR4][R2.64], R5 ;  /* 0x000000050200098e */ /* 0x002fe2000c12e104 */
[----:B------:R-:W-:Y:S05]  /*0580*/  EXIT ;  /* 0x000000000000794d */ /* 0x000fea0003800000 */
.L_x_0:
[----:B------:R-:W-:-:S00]  /*0590*/  BRA `(.L_x_0) ;  /* 0xfffffffc00fc7947 */ /* 0x000fc0000383ffff */
[----:B------:R-:W-:-:S00]  /*05a0*/  NOP ;  /* 0x0000000000007918 */ /* 0x000fc00000000000 */
        /* <DEDUP_REMOVED lines=13> */
.L_x_16:


//--------------------- .text._Z9countXMASPciiPi  --------------------------
	.section	.text._Z9countXMASPciiPi,"ax",@progbits
	.align	128
        .global         _Z9countXMASPciiPi
        .type           _Z9countXMASPciiPi,@function
        .size           _Z9countXMASPciiPi,(.L_x_17 - _Z9countXMASPciiPi)
        .other          _Z9countXMASPciiPi,@"STO_CUDA_ENTRY STV_DEFAULT"
_Z9countXMASPciiPi:
.text._Z9countXMASPciiPi:
[----:B------:R-:W-:Y:S01]  /*0000*/  LDC R1, c[0x0][0x37c] ;  /* 0x0000df00ff017b82 */ /* 0x000fe20000000800 */
[----:B------:R-:W0:Y:S07]  /*0010*/  S2R R5, SR_TID.X ;  /* 0x0000000000057919 */ /* 0x000e2e0000002100 */
[----:B------:R-:W0:Y:S08]  /*0020*/  S2UR UR4, SR_CTAID.X ;  /* 0x00000000000479c3 */ /* 0x000e300000002500 */
[----:B------:R-:W0:Y:S08]  /*0030*/  LDC R8, c[0x0][0x360] ;  /* 0x0000d800ff087b82 */ /* 0x000e300000000800 */
[----:B------:R-:W1:Y:S01]  /*0040*/  LDC.64 R2, c[0x0][0x388] ;  /* 0x0000e200ff027b82 */ /* 0x000e620000000a00 */
[----:B0-----:R-:W-:-:S02]  /*0050*/  IMAD R8, R8, UR4, R5 ;  /* 0x0000000408087c24 */ /* 0x001fc4000f8e0205 */
[----:B-1----:R-:W-:-:S05]  /*0060*/  IMAD R5, R3, R2, RZ ;  /* 0x0000000203057224 */ /* 0x002fca00078e02ff */
[----:B------:R-:W-:-:S13]  /*0070*/  ISETP.GE.AND P0, PT, R8, R5, PT ;  /* 0x000000050800720c */ /* 0x000fda0003f06270 */
[----:B------:R-:W-:Y:S05]  /*0080*/  @P0 EXIT ;  /* 0x000000000000094d */ /* 0x000fea0003800000 */
[----:B------:R-:W-:Y:S02]  /*0090*/  IABS R7, R3 ;  /* 0x0000000300077213 */ /* 0x000fe40000000000 */
[----:B------:R-:W-:Y:S02]  /*00a0*/  IABS R10, R8 ;  /* 0x00000008000a7213 */ /* 0x000fe40000000000 */
[----:B------:R-:W0:Y:S08]  /*00b0*/  I2F.RP R0, R7 ;  /* 0x0000000700007306 */ /* 0x000e300000209400 */
[----:B0-----:R-:W0:Y:S02]  /*00c0*/  MUFU.RCP R0, R0 ;  /* 0x0000000000007308 */ /* 0x001e240000001000 */
[----:B0-----:R-:W-:-:S06]  /*00d0*/  VIADD R4, R0, 0xffffffe ;  /* 0x0ffffffe00047836 */ /* 0x001fcc0000000000 */
[----:B------:R0:W1:Y:S02]  /*00e0*/  F2I.FTZ.U32.TRUNC.NTZ R5, R4 ;  /* 0x0000000400057305 */ /* 0x000064000021f000 */
[----:B0-----:R-:W-:Y:S02]  /*00f0*/  IMAD.MOV.U32 R4, RZ, RZ, RZ ;  /* 0x000000ffff047224 */ /* 0x001fe400078e00ff */
[----:B-1----:R-:W-:-:S04]  /*0100*/  IMAD.MOV R6, RZ, RZ, -R5 ;  /* 0x000000ffff067224 */ /* 0x002fc800078e0a05 */
[----:B------:R-:W-:-:S04]  /*0110*/  IMAD R9, R6, R7, RZ ;  /* 0x0000000706097224 */ /* 0x000fc800078e02ff */
[----:B------:R-:W-:-:S06]  /*0120*/  IMAD.HI.U32 R5, R5, R9, R4 ;  /* 0x0000000905057227 */ /* 0x000fcc00078e0004 */
[----:B------:R-:W-:-:S04]  /*0130*/  IMAD.HI.U32 R6, R5, R10, RZ ;  /* 0x0000000a05067227 */ /* 0x000fc800078e00ff */
[----:B------:R-:W-:-:S04]  /*0140*/  IMAD.MOV R0, RZ, RZ, -R6 ;  /* 0x000000ffff007224 */ /* 0x000fc800078e0a06 */
        /* <DEDUP_REMOVED lines=10> */
[----:B------:R-:W-:-:S04]  /*01f0*/  @!P2 LOP3.LUT R6, RZ, R3, RZ, 0x33, !PT ;  /* 0x00000003ff06a212 */ /* 0x000fc800078e33ff */
[----:B------:R-:W-:Y:S01]  /*0200*/  ISETP.GE.AND P0, PT, R6, R2, PT ;  /* 0x000000020600720c */ /* 0x000fe20003f06270 */
[----:B------:R-:W-:-:S04]  /*0210*/  IMAD.MOV R0, RZ, RZ, -R6 ;  /* 0x000000ffff007224 */ /* 0x000fc800078e0a06 */
[----:B------:R-:W-:-:S05]  /*0220*/  IMAD R0, R3, R0, R8 ;  /* 0x0000000003007224 */ /* 0x000fca00078e0208 */
[----:B------:R-:W-:-:S04]  /*0230*/  LOP3.LUT R9, R0, R3, RZ, 0xfc, !PT ;  /* 0x0000000300097212 */ /* 0x000fc800078efcff */
[----:B------:R-:W-:-:S04]  /*0240*/  LOP3.LUT R4, R9, R6, RZ, 0xfc, !PT ;  /* 0x0000000609047212 */ /* 0x000fc800078efcff */
[----:B------:R-:W-:-:S04]  /*0250*/  SHF.R.U32.HI R4, RZ, 0x1f, R4 ;  /* 0x0000001fff047819 */ /* 0x000fc80000011604 */
[----:B------:R-:W-:-:S13]  /*0260*/  ISETP.EQ.U32.OR P0, PT, R4, 0x1, P0 ;  /* 0x000000010400780c */ /* 0x000fda0000702470 */
[----:B------:R-:W-:Y:S05]  /*0270*/  @P0 EXIT ;  /* 0x000000000000094d */ /* 0x000fea0003800000 */
[----:B------:R-:W0:Y:S01]  /*0280*/  LDCU.64 UR8, c[0x0][0x380] ;  /* 0x00007000ff0877ac */ /* 0x000e220008000a00 */
[----:B------:R-:W1:Y:S01]  /*0290*/  LDCU.64 UR4, c[0x0][0x358] ;  /* 0x00006b00ff0477ac */ /* 0x000e620008000a00 */
[----:B0-----:R-:W-:-:S04]  /*02a0*/  IADD3 R4, P0, PT, R8, UR8, RZ ;  /* 0x0000000808047c10 */ /* 0x001fc8000ff1e0ff */
[----:B------:R-:W-:-:S05]  /*02b0*/  LEA.HI.X.SX32 R5, R8, UR9, 0x1, P0 ;  /* 0x0000000908057c11 */ /* 0x000fca00080f0eff */
[----:B-1----:R-:W2:Y:S01]  /*02c0*/  LDG.E.U8 R7, desc[UR4][R4.64] ;  /* 0x0000000404077981 */ /* 0x002ea2000c1e1100 */
[----:B------:R-:W-:Y:S01]  /*02d0*/  BSSY.RECONVERGENT B0, `(.L_x_1) ;  /* 0x000002b000007945 */ /* 0x000fe20003800200 */
[----:B--2---:R-:W-:-:S13]  /*02e0*/  ISETP.NE.AND P0, PT, R7, 0x58, PT ;  /* 0x000000580700780c */ /* 0x004fda0003f05270 */
[----:B------:R-:W-:Y:S05]  /*02f0*/  @P0 BRA `(.L_x_2) ;  /* 0x0000000000a00947 */ /* 0x000fea0003800000 */
[C---:B------:R-:W-:Y:S02]  /*0300*/  ISETP.GT.AND P0, PT, R6.reuse, R2, PT ;  /* 0x000000020600720c */ /* 0x040fe40003f04270 */
[----:B------:R-:W-:Y:S02]  /*0310*/  SHF.R.U32.HI R7, RZ, 0x1f, R9 ;  /* 0x0000001fff077819 */ /* 0x000fe40000011609 */
[----:B------:R-:W-:-:S04]  /*0320*/  ISETP.LT.OR P0, PT, R6, 0x1, P0 ;  /* 0x000000010600780c */ /* 0x000fc80000701670 */
[----:B------:R-:W-:Y:S01]  /*0330*/  ISETP.EQ.U32.OR P0, PT, R7, 0x1, P0 ;  /* 0x000000010700780c */ /* 0x000fe20000702470 */
[----:B------:R-:W-:-:S12]  /*0340*/  IMAD.MOV.U32 R7, RZ, RZ, 0x58 ;  /* 0x00000058ff077424 */ /* 0x000fd800078e00ff */
[----:B------:R-:W-:Y:S05]  /*0350*/  @P0 BRA `(.L_x_2) ;  /* 0x0000000000880947 */ /* 0x000fea0003800000 */
[----:B------:R-:W-:-:S04]  /*0360*/  IMAD R8, R6, R3, -R3 ;  /* 0x0000000306087224 */ /* 0x000fc800078e0a03 */
[----:B------:R-:W-:-:S05]  /*0370*/  IMAD.IADD R11, R0, 0x1, R8 ;  /* 0x00000001000b7824 */ /* 0x000fca00078e0208 */
[----:B------:R-:W-:-:S04]  /*0380*/  IADD3 R10, P0, PT, R11, UR8, RZ ;  /* 0x000000080b0a7c10 */ /* 0x000fc8000ff1e0ff */
[----:B------:R-:W-:-:S05]  /*0390*/  LEA.HI.X.SX32 R11, R11, UR9, 0x1, P0 ;  /* 0x000000090b0b7c11 */ /* 0x000fca00080f0eff */
[----:B------:R-:W2:Y:S01]  /*03a0*/  LDG.E.U8 R10, desc[UR4][R10.64] ;  /* 0x000000040a0a7981 */ /* 0x000ea2000c1e1100 */
[----:B------:R-:W-:-:S05]  /*03b0*/  VIADD R13, R6, 0xfffffffe ;  /* 0xfffffffe060d7836 */ /* 0x000fca0000000000 */
[----:B------:R-:W-:-:S04]  /*03c0*/  ISETP.GE.AND P0, PT, R13, R2, PT ;  /* 0x000000020d00720c */ /* 0x000fc80003f06270 */
[----:B------:R-:W-:-:S04]  /*03d0*/  ISETP.LT.U32.OR P0, PT, R6, 0x2, P0 ;  /* 0x000000020600780c */ /* 0x000fc80000701470 */
[----:B--2---:R-:W-:-:S13]  /*03e0*/  ISETP.NE.OR P0, PT, R10, 0x4d, P0 ;  /* 0x0000004d0a00780c */ /* 0x004fda0000705670 */
[----:B------:R-:W-:Y:S05]  /*03f0*/  @P0 BRA `(.L_x_2) ;  /* 0x0000000000600947 */ /* 0x000fea0003800000 */
[----:B------:R-:W-:-:S04]  /*0400*/  IMAD.IADD R15, R8, 0x1, -R3 ;  /* 0x00000001080f7824 */ /* 0x000fc800078e0a03 */
        /* <DEDUP_REMOVED lines=9> */
[----:B------:R-:W-:-:S04]  /*04a0*/  IADD3 R8, PT, PT, R0, -R3, R15 ;  /* 0x8000000300087210 */ /* 0x000fc80007ffe00f */
[----:B------:R-:W-:-:S04]  /*04b0*/  IADD3 R10, P0, PT, R8, UR8, RZ ;  /* 0x00000008080a7c10 */ /* 0x000fc8000ff1e0ff */
[----:B------:R-:W-:-:S05]  /*04c0*/  LEA.HI.X.SX32 R11, R8, UR9, 0x1, P0 ;  /* 0x00000009080b7c11 */ /* 0x000fca00080f0eff */
[----:B------:R-:W2:Y:S02]  /*04d0*/  LDG.E.U8 R10, desc[UR4][R10.64] ;  /* 0x000000040a0a7981 */ /* 0x000ea4000c1e1100 */
[----:B--2---:R-:W-:-:S13]  /*04e0*/  ISETP.NE.AND P0, PT, R10, 0x53, PT ;  /* 0x000000530a00780c */ /* 0x004fda0003f05270 */
[----:B------:R-:W-:Y:S05]  /*04f0*/  @P0 BRA `(.L_x_2) ;  /* 0x0000000000200947 */ /* 0x000fea0003800000 */
[----:B------:R-:W0:Y:S01]  /*0500*/  S2R R7, SR_LANEID ;  /* 0x0000000000077919 */ /* 0x000e220000000000 */
[----:B------:R-:W1:Y:S01]  /*0510*/  LDC.64 R10, c[0x0][0x390] ;  /* 0x0000e400ff0a7b82 */ /* 0x000e620000000a00 */
[----:B------:R-:W-:Y:S02]  /*0520*/  VOTEU.ANY UR6, UPT, PT ;  /* 0x0000000000067886 */ /* 0x000fe400038e0100 */
[----:B------:R-:W-:Y:S02]  /*0530*/  UFLO.U32 UR7, UR6 ;  /* 0x00000006000772bd */ /* 0x000fe400080e0000 */
[----:B------:R-:W1:Y:S04]  /*0540*/  POPC R13, UR6 ;  /* 0x00000006000d7d09 */ /* 0x000e680008000000 */
[----:B0-----:R-:W-:-:S13]  /*0550*/  ISETP.EQ.U32.AND P0, PT, R7, UR7, PT ;  /* 0x0000000707007c0c */ /* 0x001fda000bf02070 */
[----:B-1----:R0:W-:Y:S04]  /*0560*/  @P0 REDG.E.ADD.STRONG.GPU desc[UR4][R10.64], R13 ;  /* 0x0000000d0a00098e */ /* 0x0021e8000c12e104 */
[----:B------:R0:W5:Y:S02]  /*0570*/  LDG.E.U8 R7, desc[UR4][R4.64] ;  /* 0x0000000404077981 */ /* 0x000164000c1e1100 */
.L_x_2:
[----:B------:R-:W-:Y:S05]  /*0580*/  BSYNC.RECONVERGENT B0 ;  /* 0x0000000000007941 */ /* 0x000fea0003800200 */
.L_x_1:
[----:B-----5:R-:W-:Y:S01]  /*0590*/  LOP3.LUT R8, R7, 0xff, RZ, 0xc0, !PT ;  /* 0x000000ff07087812 */ /* 0x020fe200078ec0ff */
[----:B------:R-:W-:Y:S03]  /*05a0*/  BSSY.RECONVERGENT B0, `(.L_x_3) ;  /* 0x0000034000007945 */ /* 0x000fe60003800200 */
[----:B------:R-:W-:-:S13]  /*05b0*/  ISETP.NE.AND P0, PT, R8, 0x58, PT ;  /* 0x000000580800780c */ /* 0x000fda0003f05270 */
[----:B------:R-:W-:Y:S05]  /*05c0*/  @P0 BRA `(.L_x_4) ;  /* 0x0000000000c40947 */ /* 0x000fea0003800000 */
[----:B------:R-:W-:Y:S01]  /*05d0*/  VIADD R8, R0, 0x1 ;  /* 0x0000000100087836 */ /* 0x000fe20000000000 */
[----:B------:R-:W-:Y:S01]  /*05e0*/  ISETP.GT.AND P1, PT, R6, R2, PT ;  /* 0x000000020600720c */ /* 0x000fe20003f24270 */
[----:B------:R-:W-:-:S03]  /*05f0*/  IMAD.MOV.U32 R7, RZ, RZ, 0x58 ;  /* 0x00000058ff077424 */ /* 0x000fc600078e00ff */
[----:B------:R-:W-:Y:S02]  /*0600*/  ISETP.GE.AND P0, PT, R8, R3, PT ;  /* 0x000000030800720c */ /* 0x000fe40003f06270 */
[----:B------:R-:W-:Y:S02]  /*0610*/  ISETP.LT.OR P1, PT, R6, 0x1, P1 ;  /* 0x000000010600780c */ /* 0x000fe40000f21670 */
[----:B------:R-:W-:-:S04]  /*0620*/  ISETP.LT.OR P0, PT, R0, -0x1, P0 ;  /* 0xffffffff0000780c */ /* 0x000fc80000701670 */
[----:B------:R-:W-:-:S13]  /*0630*/  PLOP3.LUT P0, PT, P1, P0, PT, 0xf8, 0x8f ;  /* 0x00000000008f781c */ /* 0x000fda0000f01f70 */
[----:B------:R-:W-:Y:S05]  /*0640*/  @P0 BRA `(.L_x_4) ;  /* 0x0000000000a40947 */ /* 0x000fea0003800000 */
[----:B------:R-:W-:Y:S01]  /*0650*/  IMAD R12, R6, R3, -R3 ;  /* 0x00000003060c7224 */ /* 0x000fe200078e0a03 */
[----:B0-----:R-:W-:-:S04]  /*0660*/  SHF.R.S32.HI R11, RZ, 0x1f, R0 ;  /* 0x0000001fff0b7819 */ /* 0x001fc80000011400 */
[----:B------:R-:W-:Y:S02]  /*0670*/  SHF.R.S32.HI R8, RZ, 0x1f, R12 ;  /* 0x0000001fff087819 */ /* 0x000fe4000001140c */
[----:B------:R-:W-:-:S04]  /*0680*/  IADD3 R10, P0, P1, R12, UR8, R0 ;  /* 0x000000080c0a7c10 */ /* 0x000fc8000f91e000 */
[----:B------:R-:W-:-:S05]  /*0690*/  IADD3.X R11, PT, PT, R8, UR9, R11, P0, P1 ;  /* 0x00000009080b7c10 */ /* 0x000fca00087e240b */
[----:B------:R-:W2:Y:S02]  /*06a0*/  LDG.E.U8 R10, desc[UR4][R10.64+0x1] ;  /* 0x000001040a0a7981 */ /* 0x000ea4000c1e1100 */
[----:B--2---:R-:W-:-:S13]  /*06b0*/  ISETP.NE.AND P0, PT, R10, 0x4d, PT ;  /* 0x0000004d0a00780c */ /* 0x004fda0003f05270 */
[----:B------:R-:W-:Y:S05]  /*06c0*/  @P0 BRA `(.L_x_4) ;  /* 0x0000000000840947 */ /* 0x000fea0003800000 */
[----:B------:R-:W-:Y:S02]  /*06d0*/  VIADD R10, R0, 0x2 ;  /* 0x00000002000a7836 */ /* 0x000fe40000000000 */
[----:B------:R-:W-:-:S03]  /*06e0*/  VIADD R11, R6, 0xfffffffe ;  /* 0xfffffffe060b7836 */ /* 0x000fc60000000000 */
[----:B------:R-:W-:-:S04]  /*06f0*/  ISETP.GE.AND P0, PT, R10, R3, PT ;  /* 0x000000030a00720c */ /* 0x000fc80003f06270 */
[----:B------:R-:W-:-:S04]  /*0700*/  ISETP.GE.OR P0, PT, R11, R2, P0 ;  /* 0x000000020b00720c */ /* 0x000fc80000706670 */
[----:B------:R-:W-:-:S13]  /*0710*/  ISETP.LT.U32.OR P0, PT, R6, 0x2, P0 ;  /* 0x000000020600780c */ /* 0x000fda0000701470 */
[----:B------:R-:W-:Y:S05]  /*0720*/  @P0 BRA `(.L_x_4) ;  /* 0x00000000006c0947 */ /* 0x000fea0003800000 */
[----:B------:R-:W-:-:S04]  /*0730*/  IMAD.IADD R8, R12, 0x1, -R3 ;  /* 0x000000010c087824 */ /* 0x000fc800078e0a03 */
[----:B------:R-:W-:-:S05]  /*0740*/  IMAD.IADD R10, R10, 0x1, R8 ;  /* 0x000000010a0a7824 */ /* 0x000fca00078e0208 */
[----:B------:R-:W-:-:S05]  /*0750*/  IADD3 R10, P0, PT, R10, UR8, RZ ;  /* 0x000000080a0a7c10 */ /* 0x000fca000ff1e0ff */
[----:B------:R-:W-:-:S05]  /*0760*/  IMAD.X R11, RZ, RZ, UR9, P0 ;  /* 0x00000009ff0b7e24 */ /* 0x000fca00080e06ff */
[----:B------:R-:W2:Y:S02]  /*0770*/  LDG.E.U8 R10, desc[UR4][R10.64] ;  /* 0x000000040a0a7981 */ /* 0x000ea4000c1e1100 */
[----:B--2---:R-:W-:-:S13]  /*0780*/  ISETP.NE.AND P0, PT, R10, 0x41, PT ;  /* 0x000000410a00780c */ /* 0x004fda0003f05270 */
[----:B------:R-:W-:Y:S05]  /*0790*/  @P0 BRA `(.L_x_4) ;  /* 0x0000000000500947 */ /* 0x000fea0003800000 */
[----:B------:R-:W-:Y:S02]  /*07a0*/  VIADD R11, R6, 0xfffffffd ;  /* 0xfffffffd060b7836 */ /* 0x000fe40000000000 */
[----:B------:R-:W-:-:S03]  /*07b0*/  VIADD R10, R0, 0x3 ;  /* 0x00000003000a7836 */ /* 0x000fc60000000000 */
[----:B------:R-:W-:-:S04]  /*07c0*/  ISETP.GE.AND P0, PT, R11, R2, PT ;  /* 0x000000020b00720c */ /* 0x000fc80003f06270 */
[----:B------:R-:W-:-:S04]  /*07d0*/  ISETP.LT.U32.OR P0, PT, R6, 0x3, P0 ;  /* 0x000000030600780c */ /* 0x000fc80000701470 */
[----:B------:R-:W-:-:S13]  /*07e0*/  ISETP.GE.U32.OR P0, PT, R10, R3, P0 ;  /* 0x000000030a00720c */ /* 0x000fda0000706470 */
[----:B------:R-:W-:Y:S05]  /*07f0*/  @P0 BRA `(.L_x_4) ;  /* 0x0000000000380947 */ /* 0x000fea0003800000 */
[----:B------:R-:W-:-:S04]  /*0800*/  IADD3 R10, PT, PT, R10, -R3, R8 ;  /* 0x800000030a0a7210 */ /* 0x000fc80007ffe008 */
[----:B------:R-:W-:-:S05]  /*0810*/  IADD3 R10, P0, PT, R10, UR8, RZ ;  /* 0x000000080a0a7c10 */ /* 0x000fca000ff1e0ff */
[----:B------:R-:W-:-:S05]  /*0820*/  IMAD.X R11, RZ, RZ, UR9, P0 ;  /* 0x00000009ff0b7e24 */ /* 0x000fca00080e06ff */
        /* <DEDUP_REMOVED lines=11> */
.L_x_4:
[----:B------:R-:W-:Y:S05]  /*08e0*/  BSYNC.RECONVERGENT B0 ;  /* 0x0000000000007941 */ /* 0x000fea0003800200 */
.L_x_3:
[----:B-----5:R-:W-:Y:S01]  /*08f0*/  LOP3.LUT R8, R7, 0xff, RZ, 0xc0, !PT ;  /* 0x000000ff07087812 */ /* 0x020fe200078ec0ff */
[----:B------:R-:W-:Y:S03]  /*0900*/  BSSY.RECONVERGENT B0, `(.L_x_5) ;  /* 0x000001e000007945 */ /* 0x000fe60003800200 */
[----:B------:R-:W-:-:S13]  /*0910*/  ISETP.NE.AND P0, PT, R8, 0x58, PT ;  /* 0x000000580800780c */ /* 0x000fda0003f05270 */
[----:B------:R-:W-:Y:S05]  /*0920*/  @P0 BRA `(.L_x_6) ;  /* 0x00000000006c0947 */ /* 0x000fea0003800000 */
[----:B------:R-:W-:Y:S01]  /*0930*/  ISETP.GE.AND P0, PT, R6, RZ, PT ;  /* 0x000000ff0600720c */ /* 0x000fe20003f06270 */
[C---:B------:R-:W-:Y:S02]  /*0940*/  VIADD R8, R0.reuse, 0x1 ;  /* 0x0000000100087836 */ /* 0x040fe40000000000 */
[----:B------:R-:W-:Y:S01]  /*0950*/  IMAD.MOV.U32 R7, RZ, RZ, 0x58 ;  /* 0x00000058ff077424 */ /* 0x000fe200078e00ff */
[----:B------:R-:W-:-:S04]  /*0960*/  ISETP.LT.OR P0, PT, R0, -0x1, !P0 ;  /* 0xffffffff0000780c */ /* 0x000fc80004701670 */
[----:B------:R-:W-:-:S13]  /*0970*/  ISETP.GE.OR P0, PT, R8, R3, P0 ;  /* 0x000000030800720c */ /* 0x000fda0000706670 */
[----:B------:R-:W-:Y:S05]  /*0980*/  @P0 BRA `(.L_x_6) ;  /* 0x0000000000540947 */ /* 0x000fea0003800000 */
[----:B01----:R-:W2:Y:S01]  /*0990*/  LDG.E.U8 R10, desc[UR4][R4.64+0x1] ;  /* 0x00000104040a7981 */ /* 0x003ea2000c1e1100 */
[----:B------:R-:W-:-:S05]  /*09a0*/  VIADD R8, R0, 0x2 ;  /* 0x0000000200087836 */ /* 0x000fca0000000000 */
[----:B------:R-:W-:-:S04]  /*09b0*/  ISETP.GE.AND P0, PT, R8, R3, PT ;  /* 0x000000030800720c */ /* 0x000fc80003f06270 */
[----:B--2---:R-:W-:-:S13]  /*09c0*/  ISETP.NE.OR P0, PT, R10, 0x4d, P0 ;  /* 0x0000004d0a00780c */ /* 0x004fda0000705670 */
[----:B------:R-:W-:Y:S05]  /*09d0*/  @P0 BRA `(.L_x_6) ;  /* 0x0000000000400947 */ /* 0x000fea0003800000 */
[----:B------:R-:W2:Y:S01]  /*09e0*/  LDG.E.U8 R10, desc[UR4][R4.64+0x2] ;  /* 0x00000204040a7981 */ /* 0x000ea2000c1e1100 */
[----:B------:R-:W-:-:S05]  /*09f0*/  VIADD R8, R0, 0x3 ;  /* 0x0000000300087836 */ /* 0x000fca0000000000 */
[----:B------:R-:W-:-:S04]  /*0a00*/  ISETP.GE.U32.AND P0, PT, R8, R3, PT ;  /* 0x000000030800720c */ /* 0x000fc80003f06070 */
[----:B--2---:R-:W-:-:S13]  /*0a10*/  ISETP.NE.OR P0, PT, R10, 0x41, P0 ;  /* 0x000000410a00780c */ /* 0x004fda0000705670 */
[----:B------:R-:W-:Y:S05]  /*0a20*/  @P0 BRA `(.L_x_6) ;  /* 0x00000000002c0947 */ /* 0x000fea0003800000 */
        /* <DEDUP_REMOVED lines=11> */
.L_x_6:
[----:B------:R-:W-:Y:S05]  /*0ae0*/  BSYNC.RECONVERGENT B0 ;  /* 0x0000000000007941 */ /* 0x000fea0003800200 */
.L_x_5:
[----:B-----5:R-:W-:Y:S01]  /*0af0*/  LOP3.LUT R8, R7, 0xff, RZ, 0xc0, !PT ;  /* 0x000000ff07087812 */ /* 0x020fe200078ec0ff */
[----:B------:R-:W-:Y:S03]  /*0b00*/  BSSY.RECONVERGENT B0, `(.L_x_7) ;  /* 0x0000033000007945 */ /* 0x000fe60003800200 */
[----:B------:R-:W-:-:S13]  /*0b10*/  ISETP.NE.AND P0, PT, R8, 0x58, PT ;  /* 0x000000580800780c */ /* 0x000fda0003f05270 */
[----:B------:R-:W-:Y:S05]  /*0b20*/  @P0 BRA `(.L_x_8) ;  /* 0x0000000000c00947 */ /* 0x000fea0003800000 */
[----:B------:R-:W-:Y:S02]  /*0b30*/  VIADD R7, R6, 0x1 ;  /* 0x0000000106077836 */ /* 0x000fe40000000000 */
[----:B------:R-:W-:-:S03]  /*0b40*/  VIADD R8, R0, 0x1 ;  /* 0x0000000100087836 */ /* 0x000fc60000000000 */
[----:B------:R-:W-:Y:S01]  /*0b50*/  ISETP.GE.AND P0, PT, R7, R2, PT ;  /* 0x000000020700720c */ /* 0x000fe20003f06270 */
[----:B------:R-:W-:Y:S01]  /*0b60*/  IMAD.MOV.U32 R7, RZ, RZ, 0x58 ;  /* 0x00000058ff077424 */ /* 0x000fe200078e00ff */
[----:B------:R-:W-:Y:S02]  /*0b70*/  ISETP.GE.AND P1, PT, R8, R3, PT ;  /* 0x000000030800720c */ /* 0x000fe40003f26270 */
[----:B------:R-:W-:Y:S02]  /*0b80*/  ISETP.LT.OR P0, PT, R6, -0x1, P0 ;  /* 0xffffffff0600780c */ /* 0x000fe40000701670 */
[----:B------:R-:W-:-:S04]  /*0b90*/  ISETP.LT.OR P1, PT, R0, -0x1, P1 ;  /* 0xffffffff0000780c */ /* 0x000fc80000f21670 */
[----:B------:R-:W-:-:S13]  /*0ba0*/  PLOP3.LUT P0, PT, P0, P1, PT, 0xf8, 0x8f ;  /* 0x00000000008f781c */ /* 0x000fda0000703f70 */
[----:B------:R-:W-:Y:S05]  /*0bb0*/  @P0 BRA `(.L_x_8) ;  /* 0x00000000009c0947 */ /* 0x000fea0003800000 */
[----:B------:R-:W-:Y:S01]  /*0bc0*/  IMAD R12, R6, R3, R3 ;  /* 0x00000003060c7224 */ /* 0x000fe200078e0203 */
[----:B012---:R-:W-:-:S04]  /*0bd0*/  SHF.R.S32.HI R11, RZ, 0x1f, R0 ;  /* 0x0000001fff0b7819 */ /* 0x007fc80000011400 */
        /* <DEDUP_REMOVED lines=9> */
[----:B------:R-:W-:-:S13]  /*0c70*/  ISETP.GE.OR P0, PT, R11, R2, P0 ;  /* 0x000000020b00720c */ /* 0x000fda0000706670 */
[----:B------:R-:W-:Y:S05]  /*0c80*/  @P0 BRA `(.L_x_8) ;  /* 0x0000000000680947 */ /* 0x000fea0003800000 */
[----:B------:R-:W-:-:S04]  /*0c90*/  IMAD.IADD R12, R12, 0x1, R3 ;  /* 0x000000010c0c7824 */ /* 0x000fc800078e0203 */
        /* <DEDUP_REMOVED lines=8> */
[----:B------:R-:W-:-:S04]  /*0d20*/  ISETP.GE.U32.AND P0, PT, R10, R3, PT ;  /* 0x000000030a00720c */ /* 0x000fc80003f06070 */
[----:B------:R-:W-:-:S13]  /*0d30*/  ISETP.GE.U32.OR P0, PT, R11, R2, P0 ;  /* 0x000000020b00720c */ /* 0x000fda0000706470 */
[----:B------:R-:W-:Y:S05]  /*0d40*/  @P0 BRA `(.L_x_8) ;  /* 0x0000000000380947 */ /* 0x000fea0003800000 */
[----:B------:R-:W-:-:S04]  /*0d50*/  IADD3 R10, PT, PT, R10, R3, R12 ;  /* 0x000000030a0a7210 */ /* 0x000fc80007ffe00c */
        /* <DEDUP_REMOVED lines=13> */
.L_x_8:
[----:B------:R-:W-:Y:S05]  /*0e30*/  BSYNC.RECONVERGENT B0 ;  /* 0x0000000000007941 */ /* 0x000fea0003800200 */
.L_x_7:
[----:B-----5:R-:W-:Y:S01]  /*0e40*/  LOP3.LUT R8, R7, 0xff, RZ, 0xc0, !PT ;  /* 0x000000ff07087812 */ /* 0x020fe200078ec0ff */
[----:B------:R-:W-:Y:S03]  /*0e50*/  BSSY.RECONVERGENT B0, `(.L_x_9) ;  /* 0x0000026000007945 */ /* 0x000fe60003800200 */
[----:B------:R-:W-:-:S13]  /*0e60*/  ISETP.NE.AND P0, PT, R8, 0x58, PT ;  /* 0x000000580800780c */ /* 0x000fda0003f05270 */
[----:B------:R-:W-:Y:S05]  /*0e70*/  @P0 BRA `(.L_x_10) ;  /* 0x00000000008c0947 */ /* 0x000fea0003800000 */
[----:B------:R-:W-:Y:S01]  /*0e80*/  VIADD R7, R6, 0x1 ;  /* 0x0000000106077836 */ /* 0x000fe20000000000 */
[----:B------:R-:W-:-:S04]  /*0e90*/  SHF.R.U32.HI R9, RZ, 0x1f, R9 ;  /* 0x0000001fff097819 */ /* 0x000fc80000011609 */
[----:B------:R-:W-:Y:S01]  /*0ea0*/  ISETP.GE.AND P0, PT, R7, R2, PT ;  /* 0x000000020700720c */ /* 0x000fe20003f06270 */
[----:B------:R-:W-:-:S03]  /*0eb0*/  IMAD.MOV.U32 R7, RZ, RZ, 0x58 ;  /* 0x00000058ff077424 */ /* 0x000fc600078e00ff */
[----:B------:R-:W-:-:S04]  /*0ec0*/  ISETP.LT.OR P0, PT, R6, -0x1, P0 ;  /* 0xffffffff0600780c */ /* 0x000fc80000701670 */
[----:B------:R-:W-:-:S13]  /*0ed0*/  ISETP.EQ.U32.OR P0, PT, R9, 0x1, P0 ;  /* 0x000000010900780c */ /* 0x000fda0000702470 */
[----:B------:R-:W-:Y:S05]  /*0ee0*/  @P0 BRA `(.L_x_10) ;  /* 0x0000000000700947 */ /* 0x000fea0003800000 */
[----:B------:R-:W-:Y:S02]  /*0ef0*/  IADD3 R8, P0, PT, R4, R3, RZ ;  /* 0x0000000304087210 */ /* 0x000fe40007f1e0ff */
[----:B0123--:R-:W-:-:S05]  /*0f00*/  SHF.R.S32.HI R11, RZ, 0x1f, R3 ;  /* 0x0000001fff0b7819 */ /* 0x00ffca0000011403 */
[----:B------:R-:W-:-:S05]  /*0f10*/  IMAD.X R9, R11, 0x1, R5, P0 ;  /* 0x000000010b097824 */ /* 0x000fca00000e0605 */
[----:B------:R-:W2:Y:S01]  /*0f20*/  LDG.E.U8 R10, desc[UR4][R8.64] ;  /* 0x00000004080a7981 */ /* 0x000ea2000c1e1100 */
[----:B------:R-:W-:-:S05]  /*0f30*/  VIADD R13, R6, 0x2 ;  /* 0x00000002060d7836 */ /* 0x000fca0000000000 */
[----:B------:R-:W-:-:S04]  /*0f40*/  ISETP.GE.AND P0, PT, R13, R2, PT ;  /* 0x000000020d00720c */ /* 0x000fc80003f06270 */
[----:B--2---:R-:W-:-:S13]  /*0f50*/  ISETP.NE.OR P0, PT, R10, 0x4d, P0 ;  /* 0x0000004d0a00780c */ /* 0x004fda0000705670 */
[----:B------:R-:W-:Y:S05]  /*0f60*/  @P0 BRA `(.L_x_10) ;  /* 0x0000000000500947 */ /* 0x000fea0003800000 */
[----:B------:R-:W-:-:S05]  /*0f70*/  IADD3 R8, P0, PT, R8, R3, RZ ;  /* 0x0000000308087210 */ /* 0x000fca0007f1e0ff */
[----:B------:R-:W-:-:S05]  /*0f80*/  IMAD.X R9, R11, 0x1, R9, P0 ;  /* 0x000000010b097824 */ /* 0x000fca00000e0609 */
[----:B------:R-:W2:Y:S01]  /*0f90*/  LDG.E.U8 R10, desc[UR4][R8.64] ;  /* 0x00000004080a7981 */ /* 0x000ea2000c1e1100 */
[----:B------:R-:W-:-:S05]  /*0fa0*/  VIADD R13, R6, 0x3 ;  /* 0x00000003060d7836 */ /* 0x000fca0000000000 */
[----:B------:R-:W-:-:S04]  /*0fb0*/  ISETP.GE.U32.AND P0, PT, R13, R2, PT ;  /* 0x000000020d00720c */ /* 0x000fc80003f06070 */
[----:B--2---:R-:W-:-:S13]  /*0fc0*/  ISETP.NE.OR P0, PT, R10, 0x41, P0 ;  /* 0x000000410a00780c */ /* 0x004fda0000705670 */
[----:B------:R-:W-:Y:S05]  /*0fd0*/  @P0 BRA `(.L_x_10) ;  /* 0x0000000000340947 */ /* 0x000fea0003800000 */
[----:B------:R-:W-:-:S05]  /*0fe0*/  IADD3 R8, P0, PT, R8, R3, RZ ;  /* 0x0000000308087210 */ /* 0x000fca0007f1e0ff */
[----:B------:R-:W-:-:S05]  /*0ff0*/  IMAD.X R9, R11, 0x1, R9, P0 ;  /* 0x000000010b097824 */ /* 0x000fca00000e0609 */
        /* <DEDUP_REMOVED lines=11> */
.L_x_10:
[----:B------:R-:W-:Y:S05]  /*10b0*/  BSYNC.RECONVERGENT B0 ;  /* 0x0000000000007941 */ /* 0x000fea0003800200 */
.L_x_9:
[----:B----45:R-:W-:Y:S01]  /*10c0*/  LOP3.LUT R8, R7, 0xff, RZ, 0xc0, !PT ;  /* 0x000000ff07087812 */ /* 0x030fe200078ec0ff */
[----:B------:R-:W-:Y:S03]  /*10d0*/  BSSY.RECONVERGENT B0, `(.L_x_11) ;  /* 0x0000033000007945 */ /* 0x000fe60003800200 */
[----:B------:R-:W-:-:S13]  /*10e0*/  ISETP.NE.AND P0, PT, R8, 0x58, PT ;  /* 0x000000580800780c */ /* 0x000fda0003f05270 */
[----:B------:R-:W-:Y:S05]  /*10f0*/  @P0 BRA `(.L_x_12) ;  /* 0x0000000000c00947 */ /* 0x000fea0003800000 */
[----:B------:R-:W-:Y:S01]  /*1100*/  VIADD R7, R6, 0x1 ;  /* 0x0000000106077836 */ /* 0x000fe20000000000 */
[----:B------:R-:W-:-:S04]  /*1110*/  ISETP.GE.AND P0, PT, R3, RZ, PT ;  /* 0x000000ff0300720c */ /* 0x000fc80003f06270 */
[----:B------:R-:W-:Y:S01]  /*1120*/  ISETP.GE.AND P1, PT, R7, R2, PT ;  /* 0x000000020700720c */ /* 0x000fe20003f26270 */
[----:B------:R-:W-:Y:S01]  /*1130*/  IMAD.MOV.U32 R7, RZ, RZ, 0x58 ;  /* 0x00000058ff077424 */ /* 0x000fe200078e00ff */
[----:B------:R-:W-:Y:S02]  /*1140*/  ISETP.LT.OR P0, PT, R0, 0x1, !P0 ;  /* 0x000000010000780c */ /* 0x000fe40004701670 */
[----:B------:R-:W-:-:S04]  /*1150*/  ISETP.LT.OR P1, PT, R6, -0x1, P1 ;  /* 0xffffffff0600780c */ /* 0x000fc80000f21670 */
[----:B------:R-:W-:-:S13]  /*1160*/  PLOP3.LUT P0, PT, P1, P0, PT, 0xf8, 0x8f ;  /* 0x00000000008f781c */ /* 0x000fda0000f01f70 */
[----:B------:R-:W-:Y:S05]  /*1170*/  @P0 BRA `(.L_x_12) ;  /* 0x0000000000a00947 */ /* 0x000fea0003800000 */
[----:B0123--:R-:W-:-:S05]  /*1180*/  IMAD R10, R6, R3, R3 ;  /* 0x00000003060a7224 */ /* 0x00ffca00078e0203 */
[----:B------:R-:W-:-:S04]  /*1190*/  IADD3 R8, PT, PT, R0, -0x1, R10 ;  /* 0xffffffff00087810 */ /* 0x000fc80007ffe00a */
        /* <DEDUP_REMOVED lines=38> */
.L_x_12:
[----:B------:R-:W-:Y:S05]  /*1400*/  BSYNC.RECONVERGENT B0 ;  /* 0x0000000000007941 */ /* 0x000fea0003800200 */
.L_x_11:
[----:B----45:R-:W-:Y:S01]  /*1410*/  LOP3.LUT R8, R7, 0xff, RZ, 0xc0, !PT ;  /* 0x000000ff07087812 */ /* 0x030fe200078ec0ff */
[----:B------:R-:W-:Y:S03]  /*1420*/  BSSY.RECONVERGENT B0, `(.L_x_13) ;  /* 0x0000020000007945 */ /* 0x000fe60003800200 */
[----:B------:R-:W-:-:S13]  /*1430*/  ISETP.NE.AND P0, PT, R8, 0x58, PT ;  /* 0x000000580800780c */ /* 0x000fda0003f05270 */
[----:B------:R-:W-:Y:S05]  /*1440*/  @P0 BRA `(.L_x_14) ;  /* 0x0000000000740947 */ /* 0x000fea0003800000 */
[----:B------:R-:W-:-:S04]  /*1450*/  LOP3.LUT R7, R6, R3, RZ, 0xfc, !PT ;  /* 0x0000000306077212 */ /* 0x000fc800078efcff */
[----:B------:R-:W-:-:S04]  /*1460*/  SHF.R.U32.HI R7, RZ, 0x1f, R7 ;  /* 0x0000001fff077819 */ /* 0x000fc80000011607 */
[----:B------:R-:W-:Y:S01]  /*1470*/  ISETP.NE.U32.AND P0, PT, R7, 0x1, PT ;  /* 0x000000010700780c */ /* 0x000fe20003f05070 */
[----:B------:R-:W-:-:S03]  /*1480*/  IMAD.MOV.U32 R7, RZ, RZ, 0x58 ;  /* 0x00000058ff077424 */ /* 0x000fc600078e00ff */
[----:B------:R-:W-:-:S13]  /*1490*/  ISETP.LT.OR P0, PT, R0, 0x1, !P0 ;  /* 0x000000010000780c */ /* 0x000fda0004701670 */
[----:B------:R-:W-:Y:S05]  /*14a0*/  @P0 BRA `(.L_x_14) ;  /* 0x00000000005c0947 */ /* 0x000fea0003800000 */
[----:B------:R-:W4:Y:S01]  /*14b0*/  LDG.E.U8 R9, desc[UR4][R4.64+-0x1] ;  /* 0xffffff0404097981 */ /* 0x000f22000c1e1100 */
[----:B------:R-:W-:-:S05]  /*14c0*/  VIADD R8, R0, 0xfffffffe ;  /* 0xfffffffe00087836 */ /* 0x000fca0000000000 */
[----:B------:R-:W-:-:S04]  /*14d0*/  ISETP.GE.AND P0, PT, R8, R3, PT ;  /* 0x000000030800720c */ /* 0x000fc80003f06270 */
[----:B------:R-:W-:-:S04]  /*14e0*/  ISETP.LT.U32.OR P0, PT, R0, 0x2, P0 ;  /* 0x000000020000780c */ /* 0x000fc80000701470 */
[----:B----4-:R-:W-:-:S13]  /*14f0*/  ISETP.NE.OR P0, PT, R9, 0x4d, P0 ;  /* 0x0000004d0900780c */ /* 0x010fda0000705670 */
[----:B------:R-:W-:Y:S05]  /*1500*/  @P0 BRA `(.L_x_14) ;  /* 0x0000000000440947 */ /* 0x000fea0003800000 */
[----:B------:R-:W4:Y:S01]  /*1510*/  LDG.E.U8 R9, desc[UR4][R4.64+-0x2] ;  /* 0xfffffe0404097981 */ /* 0x000f22000c1e1100 */
[----:B------:R-:W-:-:S05]  /*1520*/  VIADD R8, R0, 0xfffffffd ;  /* 0xfffffffd00087836 */ /* 0x000fca0000000000 */
[----:B------:R-:W-:-:S04]  /*1530*/  ISETP.GE.AND P0, PT, R8, R3, PT ;  /* 0x000000030800720c */ /* 0x000fc80003f06270 */
[----:B------:R-:W-:-:S04]  /*1540*/  ISETP.LT.U32.OR P0, PT, R0, 0x3, P0 ;  /* 0x000000030000780c */ /* 0x000fc80000701470 */
[----:B----4-:R-:W-:-:S13]  /*1550*/  ISETP.NE.OR P0, PT, R9, 0x41, P0 ;  /* 0x000000410900780c */ /* 0x010fda0000705670 */
[----:B------:R-:W-:Y:S05]  /*1560*/  @P0 BRA `(.L_x_14) ;  /* 0x00000000002c0947 */ /* 0x000fea0003800000 */
[----:B------:R-:W4:Y:S02]  /*1570*/  LDG.E.U8 R8, desc[UR4][R4.64+-0x3] ;  /* 0xfffffd0404087981 */ /* 0x000f24000c1e1100 */
[----:B----4-:R-:W-:-:S13]  /*1580*/  ISETP.NE.AND P0, PT, R8, 0x53, PT ;  /* 0x000000530800780c */ /* 0x010fda0003f05270 */
[----:B------:R-:W-:Y:S05]  /*1590*/  @P0 BRA `(.L_x_14) ;  /* 0x0000000000200947 */ /* 0x000fea0003800000 */
[----:B------:R-:W4:Y:S01]  /*15a0*/  S2R R7, SR_LANEID ;  /* 0x0000000000077919 */ /* 0x000f220000000000 */
[----:B------:R-:W4:Y:S01]  /*15b0*/  LDC.64 R8, c[0x0][0x390] ;  /* 0x0000e400ff087b82 */ /* 0x000f220000000a00 */
[----:B------:R-:W-:Y:S02]  /*15c0*/  VOTEU.ANY UR6, UPT, PT ;  /* 0x0000000000067886 */ /* 0x000fe400038e0100 */
[----:B------:R-:W-:Y:S02]  /*15d0*/  UFLO.U32 UR7, UR6 ;  /* 0x00000006000772bd */ /* 0x000fe400080e0000 */
[----:B0123--:R-:W0:Y:S04]  /*15e0*/  POPC R11, UR6 ;  /* 0x00000006000b7d09 */ /* 0x00fe280008000000 */
[----:B----4-:R-:W-:-:S13]  /*15f0*/  ISETP.EQ.U32.AND P0, PT, R7, UR7, PT ;  /* 0x0000000707007c0c */ /* 0x010fda000bf02070 */
[----:B0-----:R4:W-:Y:S04]  /*1600*/  @P0 REDG.E.ADD.STRONG.GPU desc[UR4][R8.64], R11 ;  /* 0x0000000b0800098e */ /* 0x0019e8000c12e104 */
[----:B------:R4:W5:Y:S02]  /*1610*/  LDG.E.U8 R7, desc[UR4][R4.64] ;  /* 0x0000000404077981 */ /* 0x000964000c1e1100 */
.L_x_14:
[----:B------:R-:W-:Y:S05]  /*1620*/  BSYNC.RECONVERGENT B0 ;  /* 0x0000000000007941 */ /* 0x000fea0003800200 */
.L_x_13:
[----:B-----5:R-:W-:-:S04]  /*1630*/  LOP3.LUT R7, R7, 0xff, RZ, 0xc0, !PT ;  /* 0x000000ff07077812 */ /* 0x020fc800078ec0ff */
[----:B------:R-:W-:-:S13]  /*1640*/  ISETP.NE.AND P0, PT, R7, 0x58, PT ;  /* 0x000000580700780c */ /* 0x000fda0003f05270 */
[----:B------:R-:W-:Y:S05]  /*1650*/  @P0 EXIT ;  /* 0x000000000000094d */ /* 0x000fea0003800000 */
[C---:B------:R-:W-:Y:S02]  /*1660*/  ISETP.GT.AND P0, PT, R6.reuse, R2, PT ;  /* 0x000000020600720c */ /* 0x040fe40003f04270 */
[----:B------:R-:W-:Y:S02]  /*1670*/  ISETP.GE.AND P1, PT, R3, RZ, PT ;  /* 0x000000ff0300720c */ /* 0x000fe40003f26270 */
[----:B------:R-:W-:Y:S02]  /*1680*/  ISETP.LT.OR P0, PT, R6, 0x1, P0 ;  /* 0x000000010600780c */ /* 0x000fe40000701670 */
[----:B------:R-:W-:-:S04]  /*1690*/  ISETP.LT.OR P1, PT, R0, 0x1, !P1 ;  /* 0x000000010000780c */ /* 0x000fc80004f21670 */
[----:B------:R-:W-:-:S13]  /*16a0*/  PLOP3.LUT P0, PT, P0, P1, PT, 0xf8, 0x8f ;  /* 0x00000000008f781c */ /* 0x000fda0000703f70 */
[----:B------:R-:W-:Y:S05]  /*16b0*/  @P0 EXIT ;  /* 0x000000000000094d */ /* 0x000fea0003800000 */
[----:B----4-:R-:W-:-:S05]  /*16c0*/  IMAD R8, R6, R3, -R3 ;  /* 0x0000000306087224 */ /* 0x010fca00078e0a03 */
[----:B0123--:R-:W-:-:S04]  /*16d0*/  IADD3 R4, PT, PT, R0, -0x1, R8 ;  /* 0xffffffff00047810 */ /* 0x00ffc80007ffe008 */
[----:B------:R-:W-:-:S05]  /*16e0*/  IADD3 R4, P0, PT, R4, UR8, RZ ;  /* 0x0000000804047c10 */ /* 0x000fca000ff1e0ff */
[----:B------:R-:W-:-:S05]  /*16f0*/  IMAD.X R5, RZ, RZ, UR9, P0 ;  /* 0x00000009ff057e24 */ /* 0x000fca00080e06ff */
[----:B------:R-:W2:Y:S02]  /*1700*/  LDG.E.U8 R4, desc[UR4][R4.64] ;  /* 0x0000000404047981 */ /* 0x000ea4000c1e1100 */
[----:B--2---:R-:W-:-:S13]  /*1710*/  ISETP.NE.AND P0, PT, R4, 0x4d, PT ;  /* 0x0000004d0400780c */ /* 0x004fda0003f05270 */
[----:B------:R-:W-:Y:S05]  /*1720*/  @P0 EXIT ;  /* 0x000000000000094d */ /* 0x000fea0003800000 */
[----:B------:R-:W-:Y:S02]  /*1730*/  VIADD R5, R6, 0xfffffffe ;  /* 0xfffffffe06057836 */ /* 0x000fe40000000000 */
[----:B------:R-:W-:-:S03]  /*1740*/  VIADD R4, R0, 0xfffffffe ;  /* 0xfffffffe00047836 */ /* 0x000fc60000000000 */
[----:B------:R-:W-:Y:S02]  /*1750*/  ISETP.GE.AND P1, PT, R5, R2, PT ;  /* 0x000000020500720c */ /* 0x000fe40003f26270 */
[----:B------:R-:W-:Y:S02]  /*1760*/  ISETP.GE.AND P0, PT, R4, R3, PT ;  /* 0x000000030400720c */ /* 0x000fe40003f06270 */
[----:B------:R-:W-:Y:S02]  /*1770*/  ISETP.LT.U32.OR P1, PT, R6, 0x2, P1 ;  /* 0x000000020600780c */ /* 0x000fe40000f21470 */
[----:B------:R-:W-:-:S04]  /*1780*/  ISETP.LT.U32.OR P0, PT, R0, 0x2, P0 ;  /* 0x000000020000780c */ /* 0x000fc80000701470 */
[----:B------:R-:W-:-:S13]  /*1790*/  PLOP3.LUT P0, PT, P1, P0, PT, 0xf8, 0x8f ;  /* 0x00000000008f781c */ /* 0x000fda0000f01f70 */
[----:B------:R-:W-:Y:S05]  /*17a0*/  @P0 EXIT ;  /* 0x000000000000094d */ /* 0x000fea0003800000 */
[----:B------:R-:W-:-:S04]  /*17b0*/  IMAD.IADD R8, R8, 0x1, -R3 ;  /* 0x0000000108087824 */ /* 0x000fc800078e0a03 */
[----:B------:R-:W-:-:S05]  /*17c0*/  IMAD.IADD R4, R4, 0x1, R8 ;  /* 0x0000000104047824 */ /* 0x000fca00078e0208 */
        /* <DEDUP_REMOVED lines=13> */
[----:B------:R-:W-:-:S04]  /*18a0*/  IADD3 R3, PT, PT, R4, -R3, R8 ;  /* 0x8000000304037210 */ /* 0x000fc80007ffe008 */
[----:B------:R-:W-:-:S05]  /*18b0*/  IADD3 R2, P0, PT, R3, UR8, RZ ;  /* 0x0000000803027c10 */ /* 0x000fca000ff1e0ff */
[----:B------:R-:W-:-:S05]  /*18c0*/  IMAD.X R3, RZ, RZ, UR9, P0 ;  /* 0x00000009ff037e24 */ /* 0x000fca00080e06ff */
[----:B------:R-:W2:Y:S02]  /*18d0*/  LDG.E.U8 R2, desc[UR4][R2.64] ;  /* 0x0000000402027981 */ /* 0x000ea4000c1e1100 */
[----:B--2---:R-:W-:-:S13]  /*18e0*/  ISETP.NE.AND P0, PT, R2, 0x53, PT ;  /* 0x000000530200780c */ /* 0x004fda0003f05270 */
        /* <DEDUP_REMOVED lines=9> */
.L_x_15:
        /* <DEDUP_REMOVED lines=16> */
.L_x_17:


//--------------------- .nv.shared.reserved.0     --------------------------
	.section	.nv.shared.reserved.0,"aw",@nobits
	.weak		__nv_reservedSMEM_offset_0_alias
	.size		__nv_reservedSMEM_offset_0_alias, 0, 64
	.other		__nv_reservedSMEM_offset_0_alias,@"STO_CUDA_RESERVED_SHARED STV_DEFAULT"
__nv_reservedSMEM_offset_0_alias:
	.zero		0
	.zero		64


//--------------------- .nv.constant0._Z11countXMAS_XPciiPi --------------------------
	.section	.nv.constant0._Z11countXMAS_XPciiPi,"a",@progbits
	.sectionflags	@""
	.align	4
.nv.constant0._Z11countXMAS_XPciiPi:
	.zero		920


//--------------------- .nv.constant0._Z9countXMASPciiPi --------------------------
	.section	.nv.constant0._Z9countXMASPciiPi,"a",@progbits
	.sectionflags	@""
	.align	4
.nv.constant0._Z9countXMASPciiPi:
	.zero		920


//--------------------- SYMBOLS --------------------------

	.type		.nv.reservedSmem.offset0,@object
	.size		.nv.reservedSmem.offset0,0x4
